	.target	sm_90a

	.elftype	@"ET_EXEC"


//--------------------- .note.nv.tkinfo           --------------------------
	.section	.note.nv.tkinfo,"",@"SHT_NOTE"
	.sectionflags	@"SHF_NOTE_NV_TKINFO"
	.tkinfo
        /*0018*/ 	.word	0x00000002
        /*0030*/ 	.string	""
        /*0030*/ 	.string	"ptxas"
        /*0030*/ 	.string	"Cuda compilation tools, release 13.0, V13.0.88"
        /*0030*/ 	.string	"Build cuda_13.0.r13.0/compiler.36424714_0"
        /*0030*/ 	.string	"-arch sm_90a -m 64 "



//--------------------- .note.nv.cuinfo           --------------------------
	.section	.note.nv.cuinfo,"",@"SHT_NOTE"
	.sectionflags	@"SHF_NOTE_NV_CUINFO"
        /*0018*/ 	.short	0x0002
        /*001a*/ 	.short	0x005a
        /*001c*/ 	.short	0x0082
	.zero		2


//--------------------- .nv.info                  --------------------------
	.section	.nv.info,"",@"SHT_CUDA_INFO"
	.align	4


	//----- nvinfo : EIATTR_REGCOUNT
	.align		4
        /*0000*/ 	.byte	0x04, 0x2f
        /*0002*/ 	.short	(.L_18 - .L_17)
	.align		4
.L_17:
        /*0004*/ 	.word	index@(_ZN7cutlass13device_kernelINS_4gemm6kernel13GemmUniversalIN4cute5tupleIJiiiiEEENS1_10collective13CollectiveMmaINS1_34MainloopSm90TmaGmmaWarpSpecializedILi4ENS5_IJNS4_1CILi2EEENSA_ILi1EEESC_EEENS1_35KernelTmaWarpSpecializedCooperativeEEENS5_IJNSA_ILi128EEENSA_ILi256EEENSA_ILi64EEEEEENS_10bfloat16_tENS5_IJlSC_lEEESK_SL_NS4_8TiledMMAINS4_8MMA_AtomIJNS4_4SM904GMMA28MMA_64x256x16_F32BF16BF16_SSILNSP_5MajorE0ELSR_0ELNSP_7ScaleInE1ELSS_1EEEEEENS4_6LayoutISD_NS5_IJSC_NSA_ILi0EEESW_EEEEENS5_IJNS4_10UnderscoreESZ_SZ_EEEEENS4_13SM90_TMA_LOADENS4_14ComposedLayoutINS4_7SwizzleILi3ELi4ELi3EEENS4_18smem_ptr_flag_bitsILi16EEENSV_INS5_IJNSA_ILi8EEESI_EEENS5_IJSI_SC_EEEEEEEvNS4_8identityENS4_23SM90_TMA_LOAD_MULTICASTES1C_vS1D_EENS_8epilogue10collective18CollectiveEpilogueINS1G_22Sm90TmaWarpSpecializedILi4ELi2ELi16ELb1ELb0EEEJSJ_NS5_IJSG_NSA_ILi32EEEEEESK_SL_SK_SL_NS1G_6fusion15FusionCallbacksIS1K_NS1N_17LinearCombinationISK_fSK_fLNS_15FloatRoundStyleE2EEESJ_S1M_JEEES12_NS13_INS14_ILi2ELi4ELi3EEES17_NSV_INS5_IJS18_S1L_EEENS5_IJS1L_SC_EEEEEEENS4_17SM75_U32x4_LDSM_NENS4_14SM90_TMA_STOREES1X_NS4_17SM90_U32x4_STSM_NENS4_9Copy_AtomIJS20_NS_6half_tEEEEvEEEvvEEEEvNT_6ParamsE)
        /*0008*/ 	.word	0x000000a8


	//----- nvinfo : EIATTR_FRAME_SIZE
	.align		4
.L_18:
        /*000c*/ 	.byte	0x04, 0x11
        /*000e*/ 	.short	(.L_20 - .L_19)
	.align		4
.L_19:
        /*0010*/ 	.word	index@(_ZN7cutlass13device_kernelINS_4gemm6kernel13GemmUniversalIN4cute5tupleIJiiiiEEENS1_10collective13CollectiveMmaINS1_34MainloopSm90TmaGmmaWarpSpecializedILi4ENS5_IJNS4_1CILi2EEENSA_ILi1EEESC_EEENS1_35KernelTmaWarpSpecializedCooperativeEEENS5_IJNSA_ILi128EEENSA_ILi256EEENSA_ILi64EEEEEENS_10bfloat16_tENS5_IJlSC_lEEESK_SL_NS4_8TiledMMAINS4_8MMA_AtomIJNS4_4SM904GMMA28MMA_64x256x16_F32BF16BF16_SSILNSP_5MajorE0ELSR_0ELNSP_7ScaleInE1ELSS_1EEEEEENS4_6LayoutISD_NS5_IJSC_NSA_ILi0EEESW_EEEEENS5_IJNS4_10UnderscoreESZ_SZ_EEEEENS4_13SM90_TMA_LOADENS4_14ComposedLayoutINS4_7SwizzleILi3ELi4ELi3EEENS4_18smem_ptr_flag_bitsILi16EEENSV_INS5_IJNSA_ILi8EEESI_EEENS5_IJSI_SC_EEEEEEEvNS4_8identityENS4_23SM90_TMA_LOAD_MULTICASTES1C_vS1D_EENS_8epilogue10collective18CollectiveEpilogueINS1G_22Sm90TmaWarpSpecializedILi4ELi2ELi16ELb1ELb0EEEJSJ_NS5_IJSG_NSA_ILi32EEEEEESK_SL_SK_SL_NS1G_6fusion15FusionCallbacksIS1K_NS1N_17LinearCombinationISK_fSK_fLNS_15FloatRoundStyleE2EEESJ_S1M_JEEES12_NS13_INS14_ILi2ELi4ELi3EEES17_NSV_INS5_IJS18_S1L_EEENS5_IJS1L_SC_EEEEEEENS4_17SM75_U32x4_LDSM_NENS4_14SM90_TMA_STOREES1X_NS4_17SM90_U32x4_STSM_NENS4_9Copy_AtomIJS20_NS_6half_tEEEEvEEEvvEEEEvNT_6ParamsE)
        /*0014*/ 	.word	0x00000000


	//----- nvinfo : EIATTR_MIN_STACK_SIZE
	.align		4
.L_20:
        /*0018*/ 	.byte	0x04, 0x12
        /*001a*/ 	.short	(.L_22 - .L_21)
	.align		4
.L_21:
        /*001c*/ 	.word	index@(_ZN7cutlass13device_kernelINS_4gemm6kernel13GemmUniversalIN4cute5tupleIJiiiiEEENS1_10collective13CollectiveMmaINS1_34MainloopSm90TmaGmmaWarpSpecializedILi4ENS5_IJNS4_1CILi2EEENSA_ILi1EEESC_EEENS1_35KernelTmaWarpSpecializedCooperativeEEENS5_IJNSA_ILi128EEENSA_ILi256EEENSA_ILi64EEEEEENS_10bfloat16_tENS5_IJlSC_lEEESK_SL_NS4_8TiledMMAINS4_8MMA_AtomIJNS4_4SM904GMMA28MMA_64x256x16_F32BF16BF16_SSILNSP_5MajorE0ELSR_0ELNSP_7ScaleInE1ELSS_1EEEEEENS4_6LayoutISD_NS5_IJSC_NSA_ILi0EEESW_EEEEENS5_IJNS4_10UnderscoreESZ_SZ_EEEEENS4_13SM90_TMA_LOADENS4_14ComposedLayoutINS4_7SwizzleILi3ELi4ELi3EEENS4_18smem_ptr_flag_bitsILi16EEENSV_INS5_IJNSA_ILi8EEESI_EEENS5_IJSI_SC_EEEEEEEvNS4_8identityENS4_23SM90_TMA_LOAD_MULTICASTES1C_vS1D_EENS_8epilogue10collective18CollectiveEpilogueINS1G_22Sm90TmaWarpSpecializedILi4ELi2ELi16ELb1ELb0EEEJSJ_NS5_IJSG_NSA_ILi32EEEEEESK_SL_SK_SL_NS1G_6fusion15FusionCallbacksIS1K_NS1N_17LinearCombinationISK_fSK_fLNS_15FloatRoundStyleE2EEESJ_S1M_JEEES12_NS13_INS14_ILi2ELi4ELi3EEES17_NSV_INS5_IJS18_S1L_EEENS5_IJS1L_SC_EEEEEEENS4_17SM75_U32x4_LDSM_NENS4_14SM90_TMA_STOREES1X_NS4_17SM90_U32x4_STSM_NENS4_9Copy_AtomIJS20_NS_6half_tEEEEvEEEvvEEEEvNT_6ParamsE)
        /*0020*/ 	.word	0x00000000
.L_22:


//--------------------- .nv.compat                --------------------------
	.section	.nv.compat,"",@"SHT_CUDA_COMPAT_INFO"
	.align	4
        /*0000*/ 	.byte	0x02, 0x09, 0x01, 0x00, 0x02, 0x02, 0x04, 0x00, 0x02, 0x05, 0x05, 0x00, 0x03, 0x07, 0x01, 0x01
        /*0010*/ 	.byte	0x02, 0x03, 0x01, 0x00, 0x02, 0x06, 0x01, 0x00, 0x04, 0x0b, 0x08, 0x00, 0x00, 0x00, 0x00, 0x00
        /*0020*/ 	.byte	0x00, 0x00, 0x00, 0x00


//--------------------- .nv.info._ZN7cutlass13device_kernelINS_4gemm6kernel13GemmUniversalIN4cute5tupleIJiiiiEEENS1_10collective13CollectiveMmaINS1_34MainloopSm90TmaGmmaWarpSpecializedILi4ENS5_IJNS4_1CILi2EEENSA_ILi1EEESC_EEENS1_35KernelTmaWarpSpecializedCooperativeEEENS5_IJNSA_ILi128EEENSA_ILi256EEENSA_ILi64EEEEEENS_10bfloat16_tENS5_IJlSC_lEEESK_SL_NS4_8TiledMMAINS4_8MMA_AtomIJNS4_4SM904GMMA28MMA_64x256x16_F32BF16BF16_SSILNSP_5MajorE0ELSR_0ELNSP_7ScaleInE1ELSS_1EEEEEENS4_6LayoutISD_NS5_IJSC_NSA_ILi0EEESW_EEEEENS5_IJNS4_10UnderscoreESZ_SZ_EEEEENS4_13SM90_TMA_LOADENS4_14ComposedLayoutINS4_7SwizzleILi3ELi4ELi3EEENS4_18smem_ptr_flag_bitsILi16EEENSV_INS5_IJNSA_ILi8EEESI_EEENS5_IJSI_SC_EEEEEEEvNS4_8identityENS4_23SM90_TMA_LOAD_MULTICASTES1C_vS1D_EENS_8epilogue10collective18CollectiveEpilogueINS1G_22Sm90TmaWarpSpecializedILi4ELi2ELi16ELb1ELb0EEEJSJ_NS5_IJSG_NSA_ILi32EEEEEESK_SL_SK_SL_NS1G_6fusion15FusionCallbacksIS1K_NS1N_17LinearCombinationISK_fSK_fLNS_15FloatRoundStyleE2EEESJ_S1M_JEEES12_NS13_INS14_ILi2ELi4ELi3EEES17_NSV_INS5_IJS18_S1L_EEENS5_IJS1L_SC_EEEEEEENS4_17SM75_U32x4_LDSM_NENS4_14SM90_TMA_STOREES1X_NS4_17SM90_U32x4_STSM_NENS4_9Copy_AtomIJS20_NS_6half_tEEEEvEEEvvEEEEvNT_6ParamsE --------------------------
	.section	.nv.info._ZN7cutlass13device_kernelINS_4gemm6kernel13GemmUniversalIN4cute5tupleIJiiiiEEENS1_10collective13CollectiveMmaINS1_34MainloopSm90TmaGmmaWarpSpecializedILi4ENS5_IJNS4_1CILi2EEENSA_ILi1EEESC_EEENS1_35KernelTmaWarpSpecializedCooperativeEEENS5_IJNSA_ILi128EEENSA_ILi256EEENSA_ILi64EEEEEENS_10bfloat16_tENS5_IJlSC_lEEESK_SL_NS4_8TiledMMAINS4_8MMA_AtomIJNS4_4SM904GMMA28MMA_64x256x16_F32BF16BF16_SSILNSP_5MajorE0ELSR_0ELNSP_7ScaleInE1ELSS_1EEEEEENS4_6LayoutISD_NS5_IJSC_NSA_ILi0EEESW_EEEEENS5_IJNS4_10UnderscoreESZ_SZ_EEEEENS4_13SM90_TMA_LOADENS4_14ComposedLayoutINS4_7SwizzleILi3ELi4ELi3EEENS4_18smem_ptr_flag_bitsILi16EEENSV_INS5_IJNSA_ILi8EEESI_EEENS5_IJSI_SC_EEEEEEEvNS4_8identityENS4_23SM90_TMA_LOAD_MULTICASTES1C_vS1D_EENS_8epilogue10collective18CollectiveEpilogueINS1G_22Sm90TmaWarpSpecializedILi4ELi2ELi16ELb1ELb0EEEJSJ_NS5_IJSG_NSA_ILi32EEEEEESK_SL_SK_SL_NS1G_6fusion15FusionCallbacksIS1K_NS1N_17LinearCombinationISK_fSK_fLNS_15FloatRoundStyleE2EEESJ_S1M_JEEES12_NS13_INS14_ILi2ELi4ELi3EEES17_NSV_INS5_IJS18_S1L_EEENS5_IJS1L_SC_EEEEEEENS4_17SM75_U32x4_LDSM_NENS4_14SM90_TMA_STOREES1X_NS4_17SM90_U32x4_STSM_NENS4_9Copy_AtomIJS20_NS_6half_tEEEEvEEEvvEEEEvNT_6ParamsE,"",@"SHT_CUDA_INFO"
	.sectionflags	@""
	.align	4


	//----- nvinfo : EIATTR_CUDA_API_VERSION
	.align		4
        /*0000*/ 	.byte	0x04, 0x37
        /*0002*/ 	.short	(.L_24 - .L_23)
.L_23:
        /*0004*/ 	.word	0x00000082


	//----- nvinfo : EIATTR_KPARAM_INFO
	.align		4
.L_24:
        /*0008*/ 	.byte	0x04, 0x17
        /*000a*/ 	.short	(.L_26 - .L_25)
.L_25:
        /*000c*/ 	.word	0x00000000
        /*0010*/ 	.short	0x0000
        /*0012*/ 	.short	0x0070
        /*0014*/ 	.byte	0x00, 0xf0, 0x01, 0x1c


	//----- nvinfo : EIATTR_SPARSE_MMA_MASK
	.align		4
.L_26:
        /*0018*/ 	.byte	0x03, 0x50
        /*001a*/ 	.short	0x0000


	//----- nvinfo : EIATTR_MAXREG_COUNT
	.align		4
        /*001c*/ 	.byte	0x03, 0x1b
        /*001e*/ 	.short	0x00a8


	//----- nvinfo : EIATTR_NUM_BARRIERS
	.align		4
        /*0020*/ 	.byte	0x02, 0x4c
        /*0022*/ 	.byte	0x02
	.zero		1


	//----- nvinfo : EIATTR_EXTERNS
	.align		4
        /*0024*/ 	.byte	0x04, 0x0f
        /*0026*/ 	.short	(.L_28 - .L_27)


	//   ....[0]....
	.align		4
.L_27:
        /*0028*/ 	.word	index@(__assertfail)


	//----- nvinfo : EIATTR_MERCURY_ISA_VERSION
	.align		4
.L_28:
        /*002c*/ 	.byte	0x03, 0x5f
        /*002e*/ 	.short	0x0101


	//----- nvinfo : EIATTR_INT_WARP_WIDE_INSTR_OFFSETS
	.align		4
        /*0030*/ 	.byte	0x04, 0x31
        /*0032*/ 	.short	(.L_30 - .L_29)


	//   ....[0]....
.L_29:
        /*0034*/ 	.word	0x00000950


	//   ....[1]....
        /*0038*/ 	.word	0x00000960


	//   ....[2]....
        /*003c*/ 	.word	0x00000ae0


	//   ....[3]....
        /*0040*/ 	.word	0x00002190


	//----- nvinfo : EIATTR_COOP_GROUP_MASK_REGIDS
	.align		4
.L_30:
        /*0044*/ 	.byte	0x04, 0x29
        /*0046*/ 	.short	(.L_32 - .L_31)


	//   ....[0]....
.L_31:
        /*0048*/ 	.word	0xffffffff


	//   ....[1]....
        /*004c*/ 	.word	0xffffffff


	//   ....[2]....
        /*0050*/ 	.word	0xffffffff


	//   ....[3]....
        /*0054*/ 	.word	0xffffffff


	//   ....[4]....
        /*0058*/ 	.word	0xffffffff


	//   ....[5]....
        /*005c*/ 	.word	0xffffffff


	//   ....[6]....
        /*0060*/ 	.word	0xffffffff


	//----- nvinfo : EIATTR_COOP_GROUP_INSTR_OFFSETS
	.align		4
.L_32:
        /*0064*/ 	.byte	0x04, 0x28
        /*0066*/ 	.short	(.L_34 - .L_33)


	//   ....[0]....
.L_33:
        /*0068*/ 	.word	0x00000070


	//   ....[1]....
        /*006c*/ 	.word	0x00000080


	//   ....[2]....
        /*0070*/ 	.word	0x00000430


	//   ....[3]....
        /*0074*/ 	.word	0x000005c0


	//   ....[4]....
        /*0078*/ 	.word	0x00000770


	//   ....[5]....
        /*007c*/ 	.word	0x00000c80


	//   ....[6]....
        /*0080*/ 	.word	0x00001730


	//----- nvinfo : EIATTR_REG_RECONFIG
	.align		4
.L_34:
        /*0084*/ 	.byte	0x01, 0x54
	.zero		2


	//----- nvinfo : EIATTR_SYSCALL_OFFSETS
	.align		4
        /*0088*/ 	.byte	0x04, 0x46
        /*008a*/ 	.short	(.L_36 - .L_35)


	//   ....[0]....
.L_35:
        /*008c*/ 	.word	0x000018f0


	//   ....[1]....
        /*0090*/ 	.word	0x000023c0


	//   ....[2]....
        /*0094*/ 	.word	0x000024b0


	//----- nvinfo : EIATTR_MBARRIER_INSTR_OFFSETS
	.align		4
.L_36:
        /*0098*/ 	.byte	0x04, 0x39
        /*009a*/ 	.short	(.L_38 - .L_37)


	//   ....[0]....
.L_37:
        /*009c*/ 	.word	0x00000530
        /*00a0*/ 	.word	0x000000ff
        /*00a4*/ 	.word	0x00000000
        /*00a8*/ 	.short	0x0100
        /*00aa*/ 	.byte	0x08
	.zero		1


	//   ....[1]....
        /*00ac*/ 	.word	0x00000540
        /*00b0*/ 	.word	0x000000ff
        /*00b4*/ 	.word	0x00000020
        /*00b8*/ 	.short	0x0100
        /*00ba*/ 	.byte	0x08
	.zero		1


	//   ....[2]....
        /*00bc*/ 	.word	0x00000550
        /*00c0*/ 	.word	0x000000ff
        /*00c4*/ 	.word	0x00000008
        /*00c8*/ 	.short	0x0100
        /*00ca*/ 	.byte	0x08
	.zero		1


	//   ....[3]....
        /*00cc*/ 	.word	0x00000560
        /*00d0*/ 	.word	0x000000ff
        /*00d4*/ 	.word	0x00000028
        /*00d8*/ 	.short	0x0100
        /*00da*/ 	.byte	0x08
	.zero		1


	//   ....[4]....
        /*00dc*/ 	.word	0x00000570
        /*00e0*/ 	.word	0x000000ff
        /*00e4*/ 	.word	0x00000010
        /*00e8*/ 	.short	0x0100
        /*00ea*/ 	.byte	0x08
	.zero		1


	//   ....[5]....
        /*00ec*/ 	.word	0x00000580
        /*00f0*/ 	.word	0x000000ff
        /*00f4*/ 	.word	0x00000030
        /*00f8*/ 	.short	0x0100
        /*00fa*/ 	.byte	0x08
	.zero		1


	//   ....[6]....
        /*00fc*/ 	.word	0x00000590
        /*0100*/ 	.word	0x000000ff
        /*0104*/ 	.word	0x00000018
        /*0108*/ 	.short	0x0100
        /*010a*/ 	.byte	0x08
	.zero		1


	//   ....[7]....
        /*010c*/ 	.word	0x000005a0
        /*0110*/ 	.word	0x000000ff
        /*0114*/ 	.word	0x00000038
        /*0118*/ 	.short	0x0100
        /*011a*/ 	.byte	0x08
	.zero		1


	//   ....[8]....
        /*011c*/ 	.word	0x000006d0
        /*0120*/ 	.word	0x000000ff
        /*0124*/ 	.word	0x00000040
        /*0128*/ 	.short	0x0100
        /*012a*/ 	.byte	0x08
	.zero		1


	//   ....[9]....
        /*012c*/ 	.word	0x000006e0
        /*0130*/ 	.word	0x000000ff
        /*0134*/ 	.word	0x00000060
        /*0138*/ 	.short	0x0100
        /*013a*/ 	.byte	0x08
	.zero		1


	//   ....[10]....
        /*013c*/ 	.word	0x000006f0
        /*0140*/ 	.word	0x000000ff
        /*0144*/ 	.word	0x00000048
        /*0148*/ 	.short	0x0100
        /*014a*/ 	.byte	0x08
	.zero		1


	//   ....[11]....
        /*014c*/ 	.word	0x00000700
        /*0150*/ 	.word	0x000000ff
        /*0154*/ 	.word	0x00000068
        /*0158*/ 	.short	0x0100
        /*015a*/ 	.byte	0x08
	.zero		1


	//   ....[12]....
        /*015c*/ 	.word	0x00000710
        /*0160*/ 	.word	0x000000ff
        /*0164*/ 	.word	0x00000050
        /*0168*/ 	.short	0x0100
        /*016a*/ 	.byte	0x08
	.zero		1


	//   ....[13]....
        /*016c*/ 	.word	0x00000720
        /*0170*/ 	.word	0x000000ff
        /*0174*/ 	.word	0x00000070
        /*0178*/ 	.short	0x0100
        /*017a*/ 	.byte	0x08
	.zero		1


	//   ....[14]....
        /*017c*/ 	.word	0x00000730
        /*0180*/ 	.word	0x000000ff
        /*0184*/ 	.word	0x00000058
        /*0188*/ 	.short	0x0100
        /*018a*/ 	.byte	0x08
	.zero		1


	//   ....[15]....
        /*018c*/ 	.word	0x00000740
        /*0190*/ 	.word	0x000000ff
        /*0194*/ 	.word	0x00000078
        /*0198*/ 	.short	0x0100
        /*019a*/ 	.byte	0x08
	.zero		1


	//   ....[16]....
        /*019c*/ 	.word	0x00000b40
        /*01a0*/ 	.word	0x000000ff
        /*01a4*/ 	.word	0x00000080
        /*01a8*/ 	.short	0x0100
        /*01aa*/ 	.byte	0x06
	.zero		1


	//   ....[17]....
        /*01ac*/ 	.word	0x00000bc0
        /*01b0*/ 	.word	0x000000ff
        /*01b4*/ 	.word	0x00000088
        /*01b8*/ 	.short	0x0100
        /*01ba*/ 	.byte	0x06
	.zero		1


	//   ....[18]....
        /*01bc*/ 	.word	0x00001970
        /*01c0*/ 	.word	0x00000003
        /*01c4*/ 	.word	0x00000000
        /*01c8*/ 	.short	0x010a
        /*01ca*/ 	.byte	0x3f
	.zero		1


	//   ....[19]....
        /*01cc*/ 	.word	0x000019b0
        /*01d0*/ 	.word	0x00000003
        /*01d4*/ 	.word	0x00000000
        /*01d8*/ 	.short	0x010a
        /*01da*/ 	.byte	0x3f
	.zero		1


	//   ....[20]....
        /*01dc*/ 	.word	0x00001d50
        /*01e0*/ 	.word	0x000000ff
        /*01e4*/ 	.word	0x00000000
        /*01e8*/ 	.short	0x010a
        /*01ea*/ 	.byte	0x04
	.zero		1


	//   ....[21]....
        /*01ec*/ 	.word	0x00001d90
        /*01f0*/ 	.word	0x000000ff
        /*01f4*/ 	.word	0x00000000
        /*01f8*/ 	.short	0x010a
        /*01fa*/ 	.byte	0x04
	.zero		1


	//   ....[22]....
        /*01fc*/ 	.word	0x00002020
        /*0200*/ 	.word	0x00000004
        /*0204*/ 	.word	0x00000000
        /*0208*/ 	.short	0x0101
        /*020a*/ 	.byte	0x3f
	.zero		1


	//   ....[23]....
        /*020c*/ 	.word	0x00002210
        /*0210*/ 	.word	0x00000000
        /*0214*/ 	.word	0x00000000
        /*0218*/ 	.short	0x0101
        /*021a*/ 	.byte	0x3f
	.zero		1


	//   ....[24]....
        /*021c*/ 	.word	0x000029b0
        /*0220*/ 	.word	0x000000ff
        /*0224*/ 	.word	0x00000040
        /*0228*/ 	.short	0x010a
        /*022a*/ 	.byte	0x35
	.zero		1


	//   ....[25]....
        /*022c*/ 	.word	0x000031b0
        /*0230*/ 	.word	0x000000ff
        /*0234*/ 	.word	0x00000000
        /*0238*/ 	.short	0x0101
        /*023a*/ 	.byte	0x04
	.zero		1


	//   ....[26]....
        /*023c*/ 	.word	0x00003280
        /*0240*/ 	.word	0x00000004
        /*0244*/ 	.word	0x00000040
        /*0248*/ 	.short	0x010a
        /*024a*/ 	.byte	0x3f
	.zero		1


	//   ....[27]....
        /*024c*/ 	.word	0x000038c0
        /*0250*/ 	.word	0x000000ff
        /*0254*/ 	.word	0x00000000
        /*0258*/ 	.short	0x0101
        /*025a*/ 	.byte	0x04
	.zero		1


	//   ....[28]....
        /*025c*/ 	.word	0x000039b0
        /*0260*/ 	.word	0x00000004
        /*0264*/ 	.word	0x00000040
        /*0268*/ 	.short	0x010a
        /*026a*/ 	.byte	0x3f
	.zero		1


	//   ....[29]....
        /*026c*/ 	.word	0x00004010
        /*0270*/ 	.word	0x000000ff
        /*0274*/ 	.word	0x00000000
        /*0278*/ 	.short	0x0101
        /*027a*/ 	.byte	0x04
	.zero		1


	//   ....[30]....
        /*027c*/ 	.word	0x000040f0
        /*0280*/ 	.word	0x00000005
        /*0284*/ 	.word	0x00000040
        /*0288*/ 	.short	0x010a
        /*028a*/ 	.byte	0x3f
	.zero		1


	//   ....[31]....
        /*028c*/ 	.word	0x00004760
        /*0290*/ 	.word	0x000000ff
        /*0294*/ 	.word	0x00000000
        /*0298*/ 	.short	0x0101
        /*029a*/ 	.byte	0x04
	.zero		1


	//   ....[32]....
        /*029c*/ 	.word	0x00004840
        /*02a0*/ 	.word	0x00000004
        /*02a4*/ 	.word	0x00000040
        /*02a8*/ 	.short	0x010a
        /*02aa*/ 	.byte	0x3f
	.zero		1


	//   ....[33]....
        /*02ac*/ 	.word	0x00004e90
        /*02b0*/ 	.word	0x000000ff
        /*02b4*/ 	.word	0x00000000
        /*02b8*/ 	.short	0x0101
        /*02ba*/ 	.byte	0x04
	.zero		1


	//   ....[34]....
        /*02bc*/ 	.word	0x00004f70
        /*02c0*/ 	.word	0x00000004
        /*02c4*/ 	.word	0x00000040
        /*02c8*/ 	.short	0x010a
        /*02ca*/ 	.byte	0x3f
	.zero		1


	//   ....[35]....
        /*02cc*/ 	.word	0x000055c0
        /*02d0*/ 	.word	0x000000ff
        /*02d4*/ 	.word	0x00000000
        /*02d8*/ 	.short	0x0101
        /*02da*/ 	.byte	0x04
	.zero		1


	//   ....[36]....
        /*02dc*/ 	.word	0x000056a0
        /*02e0*/ 	.word	0x00000004
        /*02e4*/ 	.word	0x00000040
        /*02e8*/ 	.short	0x010a
        /*02ea*/ 	.byte	0x3f
	.zero		1


	//   ....[37]....
        /*02ec*/ 	.word	0x00005cf0
        /*02f0*/ 	.word	0x000000ff
        /*02f4*/ 	.word	0x00000000
        /*02f8*/ 	.short	0x0101
        /*02fa*/ 	.byte	0x04
	.zero		1


	//   ....[38]....
        /*02fc*/ 	.word	0x00005dc0
        /*0300*/ 	.word	0x00000004
        /*0304*/ 	.word	0x00000040
        /*0308*/ 	.short	0x010a
        /*030a*/ 	.byte	0x3f
	.zero		1


	//   ....[39]....
        /*030c*/ 	.word	0x000063d0
        /*0310*/ 	.word	0x000000ff
        /*0314*/ 	.word	0x00000000
        /*0318*/ 	.short	0x0101
        /*031a*/ 	.byte	0x04
	.zero		1


	//   ....[40]....
        /*031c*/ 	.word	0x00006d70
        /*0320*/ 	.word	0x000000ff
        /*0324*/ 	.word	0x00000000
        /*0328*/ 	.short	0x0101
        /*032a*/ 	.byte	0x04
	.zero		1


	//   ....[41]....
        /*032c*/ 	.word	0x00007390
        /*0330*/ 	.word	0x000000ff
        /*0334*/ 	.word	0x00000088
        /*0338*/ 	.short	0x010a
        /*033a*/ 	.byte	0x04
	.zero		1


	//   ....[42]....
        /*033c*/ 	.word	0x00007780
        /*0340*/ 	.word	0x000000ff
        /*0344*/ 	.word	0x00000060
        /*0348*/ 	.short	0x010a
        /*034a*/ 	.byte	0x0d
	.zero		1


	//   ....[43]....
        /*034c*/ 	.word	0x00007870
        /*0350*/ 	.word	0x000000ff
        /*0354*/ 	.word	0x00000040
        /*0358*/ 	.short	0x010b
        /*035a*/ 	.byte	0x0d
	.zero		1


	//   ....[44]....
        /*035c*/ 	.word	0x000078d0
        /*0360*/ 	.word	0x000000ff
        /*0364*/ 	.word	0x00000000
        /*0368*/ 	.short	0x0101
        /*036a*/ 	.byte	0x10
	.zero		1


	//   ....[45]....
        /*036c*/ 	.word	0x00007900
        /*0370*/ 	.word	0x000000ff
        /*0374*/ 	.word	0x00000068
        /*0378*/ 	.short	0x010a
        /*037a*/ 	.byte	0x0d
	.zero		1


	//   ....[46]....
        /*037c*/ 	.word	0x00007a10
        /*0380*/ 	.word	0x000000ff
        /*0384*/ 	.word	0x00000048
        /*0388*/ 	.short	0x010b
        /*038a*/ 	.byte	0x0d
	.zero		1


	//   ....[47]....
        /*038c*/ 	.word	0x00007a70
        /*0390*/ 	.word	0x000000ff
        /*0394*/ 	.word	0x00000000
        /*0398*/ 	.short	0x0101
        /*039a*/ 	.byte	0x12
	.zero		1


	//   ....[48]....
        /*039c*/ 	.word	0x00007aa0
        /*03a0*/ 	.word	0x000000ff
        /*03a4*/ 	.word	0x00000070
        /*03a8*/ 	.short	0x010a
        /*03aa*/ 	.byte	0x0d
	.zero		1


	//   ....[49]....
        /*03ac*/ 	.word	0x00007bb0
        /*03b0*/ 	.word	0x000000ff
        /*03b4*/ 	.word	0x00000050
        /*03b8*/ 	.short	0x010b
        /*03ba*/ 	.byte	0x0d
	.zero		1


	//   ....[50]....
        /*03bc*/ 	.word	0x00007c10
        /*03c0*/ 	.word	0x000000ff
        /*03c4*/ 	.word	0x00000000
        /*03c8*/ 	.short	0x0101
        /*03ca*/ 	.byte	0x1d
	.zero		1


	//   ....[51]....
        /*03cc*/ 	.word	0x00007c40
        /*03d0*/ 	.word	0x000000ff
        /*03d4*/ 	.word	0x00000078
        /*03d8*/ 	.short	0x010a
        /*03da*/ 	.byte	0x0d
	.zero		1


	//   ....[52]....
        /*03dc*/ 	.word	0x00007d50
        /*03e0*/ 	.word	0x000000ff
        /*03e4*/ 	.word	0x00000058
        /*03e8*/ 	.short	0x010b
        /*03ea*/ 	.byte	0x0d
	.zero		1


	//   ....[53]....
        /*03ec*/ 	.word	0x00007db0
        /*03f0*/ 	.word	0x000000ff
        /*03f4*/ 	.word	0x00000000
        /*03f8*/ 	.short	0x0101
        /*03fa*/ 	.byte	0x1e
	.zero		1


	//   ....[54]....
        /*03fc*/ 	.word	0x00007df0
        /*0400*/ 	.word	0x000000ff
        /*0404*/ 	.word	0x00000060
        /*0408*/ 	.short	0x010a
        /*040a*/ 	.byte	0x0d
	.zero		1


	//   ....[55]....
        /*040c*/ 	.word	0x00007ef0
        /*0410*/ 	.word	0x000000ff
        /*0414*/ 	.word	0x00000040
        /*0418*/ 	.short	0x010b
        /*041a*/ 	.byte	0x0d
	.zero		1


	//   ....[56]....
        /*041c*/ 	.word	0x00007f30
        /*0420*/ 	.word	0x000000ff
        /*0424*/ 	.word	0x00000000
        /*0428*/ 	.short	0x0101
        /*042a*/ 	.byte	0x10
	.zero		1


	//   ....[57]....
        /*042c*/ 	.word	0x00007f60
        /*0430*/ 	.word	0x000000ff
        /*0434*/ 	.word	0x00000068
        /*0438*/ 	.short	0x010a
        /*043a*/ 	.byte	0x0d
	.zero		1


	//   ....[58]....
        /*043c*/ 	.word	0x00008060
        /*0440*/ 	.word	0x000000ff
        /*0444*/ 	.word	0x00000048
        /*0448*/ 	.short	0x010b
        /*044a*/ 	.byte	0x0d
	.zero		1


	//   ....[59]....
        /*044c*/ 	.word	0x000080a0
        /*0450*/ 	.word	0x000000ff
        /*0454*/ 	.word	0x00000000
        /*0458*/ 	.short	0x0101
        /*045a*/ 	.byte	0x12
	.zero		1


	//   ....[60]....
        /*045c*/ 	.word	0x000080d0
        /*0460*/ 	.word	0x000000ff
        /*0464*/ 	.word	0x00000070
        /*0468*/ 	.short	0x010a
        /*046a*/ 	.byte	0x0d
	.zero		1


	//   ....[61]....
        /*046c*/ 	.word	0x000081d0
        /*0470*/ 	.word	0x000000ff
        /*0474*/ 	.word	0x00000050
        /*0478*/ 	.short	0x010b
        /*047a*/ 	.byte	0x0d
	.zero		1


	//   ....[62]....
        /*047c*/ 	.word	0x00008210
        /*0480*/ 	.word	0x000000ff
        /*0484*/ 	.word	0x00000000
        /*0488*/ 	.short	0x0101
        /*048a*/ 	.byte	0x1d
	.zero		1


	//   ....[63]....
        /*048c*/ 	.word	0x00008240
        /*0490*/ 	.word	0x000000ff
        /*0494*/ 	.word	0x00000078
        /*0498*/ 	.short	0x010a
        /*049a*/ 	.byte	0x0d
	.zero		1


	//   ....[64]....
        /*049c*/ 	.word	0x00008340
        /*04a0*/ 	.word	0x000000ff
        /*04a4*/ 	.word	0x00000058
        /*04a8*/ 	.short	0x010b
        /*04aa*/ 	.byte	0x0d
	.zero		1


	//   ....[65]....
        /*04ac*/ 	.word	0x00008390
        /*04b0*/ 	.word	0x000000ff
        /*04b4*/ 	.word	0x00000000
        /*04b8*/ 	.short	0x0101
        /*04ba*/ 	.byte	0x1e
	.zero		1


	//   ....[66]....
        /*04bc*/ 	.word	0x00008a20
        /*04c0*/ 	.word	0x00000000
        /*04c4*/ 	.word	0x00000060
        /*04c8*/ 	.short	0x010a
        /*04ca*/ 	.byte	0x3f
	.zero		1


	//   ....[67]....
        /*04cc*/ 	.word	0x00008a60
        /*04d0*/ 	.word	0x00000000
        /*04d4*/ 	.word	0x00000068
        /*04d8*/ 	.short	0x010a
        /*04da*/ 	.byte	0x3f
	.zero		1


	//   ....[68]....
        /*04dc*/ 	.word	0x00008aa0
        /*04e0*/ 	.word	0x00000000
        /*04e4*/ 	.word	0x00000070
        /*04e8*/ 	.short	0x010a
        /*04ea*/ 	.byte	0x3f
	.zero		1


	//   ....[69]....
        /*04ec*/ 	.word	0x00008b00
        /*04f0*/ 	.word	0x00000000
        /*04f4*/ 	.word	0x00000078
        /*04f8*/ 	.short	0x010a
        /*04fa*/ 	.byte	0x3f
	.zero		1


	//   ....[70]....
        /*04fc*/ 	.word	0x00008e40
        /*0500*/ 	.word	0x0000000e
        /*0504*/ 	.word	0x00000020
        /*0508*/ 	.short	0x010a
        /*050a*/ 	.byte	0x3f
	.zero		1


	//   ....[71]....
        /*050c*/ 	.word	0x000091f0
        /*0510*/ 	.word	0x00000004
        /*0514*/ 	.word	0x00000088
        /*0518*/ 	.short	0x0101
        /*051a*/ 	.byte	0x3f
	.zero		1


	//   ....[72]....
        /*051c*/ 	.word	0x000098f0
        /*0520*/ 	.word	0x00000005
        /*0524*/ 	.word	0x00000000
        /*0528*/ 	.short	0x010a
        /*052a*/ 	.byte	0x3f
	.zero		1


	//   ....[73]....
        /*052c*/ 	.word	0x00009970
        /*0530*/ 	.word	0x00000007
        /*0534*/ 	.word	0x00000000
        /*0538*/ 	.short	0x010a
        /*053a*/ 	.byte	0x3f
	.zero		1


	//   ....[74]....
        /*053c*/ 	.word	0x00009a00
        /*0540*/ 	.word	0x00000006
        /*0544*/ 	.word	0x00000000
        /*0548*/ 	.short	0x010a
        /*054a*/ 	.byte	0x3f
	.zero		1


	//   ....[75]....
        /*054c*/ 	.word	0x00009a90
        /*0550*/ 	.word	0x00000003
        /*0554*/ 	.word	0x00000000
        /*0558*/ 	.short	0x010a
        /*055a*/ 	.byte	0x3f
	.zero		1


	//   ....[76]....
        /*055c*/ 	.word	0x00009af0
        /*0560*/ 	.word	0x00000003
        /*0564*/ 	.word	0x00000000
        /*0568*/ 	.short	0x010a
        /*056a*/ 	.byte	0x3f
	.zero		1


	//   ....[77]....
        /*056c*/ 	.word	0x00009b50
        /*0570*/ 	.word	0x00000005
        /*0574*/ 	.word	0x00000000
        /*0578*/ 	.short	0x010a
        /*057a*/ 	.byte	0x3f
	.zero		1


	//   ....[78]....
        /*057c*/ 	.word	0x00009bb0
        /*0580*/ 	.word	0x00000005
        /*0584*/ 	.word	0x00000040
        /*0588*/ 	.short	0x010a
        /*058a*/ 	.byte	0x3f
	.zero		1


	//   ....[79]....
        /*058c*/ 	.word	0x00009c00
        /*0590*/ 	.word	0x00000004
        /*0594*/ 	.word	0x00000040
        /*0598*/ 	.short	0x010a
        /*059a*/ 	.byte	0x3f
	.zero		1


	//   ....[80]....
        /*059c*/ 	.word	0x00009c50
        /*05a0*/ 	.word	0x00000004
        /*05a4*/ 	.word	0x00000040
        /*05a8*/ 	.short	0x010a
        /*05aa*/ 	.byte	0x3f
	.zero		1


	//   ....[81]....
        /*05ac*/ 	.word	0x00009ca0
        /*05b0*/ 	.word	0x00000005
        /*05b4*/ 	.word	0x00000040
        /*05b8*/ 	.short	0x010a
        /*05ba*/ 	.byte	0x3f
	.zero		1


	//   ....[82]....
        /*05bc*/ 	.word	0x00009cf0
        /*05c0*/ 	.word	0x00000004
        /*05c4*/ 	.word	0x00000040
        /*05c8*/ 	.short	0x010a
        /*05ca*/ 	.byte	0x3f
	.zero		1


	//   ....[83]....
        /*05cc*/ 	.word	0x00009d40
        /*05d0*/ 	.word	0x00000004
        /*05d4*/ 	.word	0x00000040
        /*05d8*/ 	.short	0x010a
        /*05da*/ 	.byte	0x3f
	.zero		1


	//   ....[84]....
        /*05dc*/ 	.word	0x00009d90
        /*05e0*/ 	.word	0x00000004
        /*05e4*/ 	.word	0x00000040
        /*05e8*/ 	.short	0x010a
        /*05ea*/ 	.byte	0x3f
	.zero		1


	//   ....[85]....
        /*05ec*/ 	.word	0x00009de0
        /*05f0*/ 	.word	0x00000004
        /*05f4*/ 	.word	0x00000040
        /*05f8*/ 	.short	0x010a
        /*05fa*/ 	.byte	0x3f
	.zero		1


	//   ....[86]....
        /*05fc*/ 	.word	0x00009e40
        /*0600*/ 	.word	0x00000003
        /*0604*/ 	.word	0x00000088
        /*0608*/ 	.short	0x010a
        /*060a*/ 	.byte	0x3f
	.zero		1


	//   ....[87]....
        /*060c*/ 	.word	0x00009ea0
        /*0610*/ 	.word	0x00000005
        /*0614*/ 	.word	0x00000060
        /*0618*/ 	.short	0x010a
        /*061a*/ 	.byte	0x3f
	.zero		1


	//   ....[88]....
        /*061c*/ 	.word	0x00009f00
        /*0620*/ 	.word	0x00000005
        /*0624*/ 	.word	0x00000068
        /*0628*/ 	.short	0x010a
        /*062a*/ 	.byte	0x3f
	.zero		1


	//   ....[89]....
        /*062c*/ 	.word	0x00009f60
        /*0630*/ 	.word	0x00000005
        /*0634*/ 	.word	0x00000070
        /*0638*/ 	.short	0x010a
        /*063a*/ 	.byte	0x3f
	.zero		1


	//   ....[90]....
        /*063c*/ 	.word	0x00009fc0
        /*0640*/ 	.word	0x00000005
        /*0644*/ 	.word	0x00000078
        /*0648*/ 	.short	0x010a
        /*064a*/ 	.byte	0x3f
	.zero		1


	//   ....[91]....
        /*064c*/ 	.word	0x0000a020
        /*0650*/ 	.word	0x00000005
        /*0654*/ 	.word	0x00000060
        /*0658*/ 	.short	0x010a
        /*065a*/ 	.byte	0x3f
	.zero		1


	//   ....[92]....
        /*065c*/ 	.word	0x0000a080
        /*0660*/ 	.word	0x00000005
        /*0664*/ 	.word	0x00000068
        /*0668*/ 	.short	0x010a
        /*066a*/ 	.byte	0x3f
	.zero		1


	//   ....[93]....
        /*066c*/ 	.word	0x0000a0e0
        /*0670*/ 	.word	0x00000005
        /*0674*/ 	.word	0x00000070
        /*0678*/ 	.short	0x010a
        /*067a*/ 	.byte	0x3f
	.zero		1


	//   ....[94]....
        /*067c*/ 	.word	0x0000a140
        /*0680*/ 	.word	0x00000005
        /*0684*/ 	.word	0x00000078
        /*0688*/ 	.short	0x010a
        /*068a*/ 	.byte	0x3f
	.zero		1


	//   ....[95]....
        /*068c*/ 	.word	0x0000a190
        /*0690*/ 	.word	0x00000000
        /*0694*/ 	.word	0x00000060
        /*0698*/ 	.short	0x010a
        /*069a*/ 	.byte	0x3f
	.zero		1


	//   ....[96]....
        /*069c*/ 	.word	0x0000a1e0
        /*06a0*/ 	.word	0x00000000
        /*06a4*/ 	.word	0x00000068
        /*06a8*/ 	.short	0x010a
        /*06aa*/ 	.byte	0x3f
	.zero		1


	//   ....[97]....
        /*06ac*/ 	.word	0x0000a230
        /*06b0*/ 	.word	0x00000000
        /*06b4*/ 	.word	0x00000070
        /*06b8*/ 	.short	0x010a
        /*06ba*/ 	.byte	0x3f
	.zero		1


	//   ....[98]....
        /*06bc*/ 	.word	0x0000a300
        /*06c0*/ 	.word	0x0000000e
        /*06c4*/ 	.word	0x00000020
        /*06c8*/ 	.short	0x010a
        /*06ca*/ 	.byte	0x3f
	.zero		1


	//   ....[99]....
        /*06cc*/ 	.word	0x0000a3d0
        /*06d0*/ 	.word	0x00000005
        /*06d4*/ 	.word	0x00000000
        /*06d8*/ 	.short	0x010a
        /*06da*/ 	.byte	0x3f
	.zero		1


	//   ....[100]....
        /*06dc*/ 	.word	0x0000a420
        /*06e0*/ 	.word	0x00000007
        /*06e4*/ 	.word	0x00000000
        /*06e8*/ 	.short	0x010a
        /*06ea*/ 	.byte	0x3f
	.zero		1


	//   ....[101]....
        /*06ec*/ 	.word	0x0000a470
        /*06f0*/ 	.word	0x00000006
        /*06f4*/ 	.word	0x00000000
        /*06f8*/ 	.short	0x010a
        /*06fa*/ 	.byte	0x3f
	.zero		1


	//----- nvinfo : EIATTR_NUM_MBARRIERS
	.align		4
.L_38:
        /*06fc*/ 	.byte	0x03, 0x38
        /*06fe*/ 	.short	0x0012


	//----- nvinfo : EIATTR_EXIT_INSTR_OFFSETS
	.align		4
        /*0700*/ 	.byte	0x04, 0x1c
        /*0702*/ 	.short	(.L_40 - .L_39)


	//   ....[0]....
.L_39:
        /*0704*/ 	.word	0x00009ae0


	//----- nvinfo : EIATTR_MAX_THREADS
	.align		4
.L_40:
        /*0708*/ 	.byte	0x04, 0x05
        /*070a*/ 	.short	(.L_42 - .L_41)
.L_41:
        /*070c*/ 	.word	0x00000180
        /*0710*/ 	.word	0x00000001
        /*0714*/ 	.word	0x00000001


	//----- nvinfo : EIATTR_CRS_STACK_SIZE
	.align		4
.L_42:
        /*0718*/ 	.byte	0x04, 0x1e
        /*071a*/ 	.short	(.L_44 - .L_43)
.L_43:
        /*071c*/ 	.word	0x00000000


	//----- nvinfo : EIATTR_CBANK_PARAM_SIZE
	.align		4
.L_44:
        /*0720*/ 	.byte	0x03, 0x19
        /*0722*/ 	.short	0x0770


	//----- nvinfo : EIATTR_PARAM_CBANK
	.align		4
        /*0724*/ 	.byte	0x04, 0x0a
        /*0726*/ 	.short	(.L_46 - .L_45)
	.align		4
.L_45:
        /*0728*/ 	.word	index@(.nv.constant0._ZN7cutlass13device_kernelINS_4gemm6kernel13GemmUniversalIN4cute5tupleIJiiiiEEENS1_10collective13CollectiveMmaINS1_34MainloopSm90TmaGmmaWarpSpecializedILi4ENS5_IJNS4_1CILi2EEENSA_ILi1EEESC_EEENS1_35KernelTmaWarpSpecializedCooperativeEEENS5_IJNSA_ILi128EEENSA_ILi256EEENSA_ILi64EEEEEENS_10bfloat16_tENS5_IJlSC_lEEESK_SL_NS4_8TiledMMAINS4_8MMA_AtomIJNS4_4SM904GMMA28MMA_64x256x16_F32BF16BF16_SSILNSP_5MajorE0ELSR_0ELNSP_7ScaleInE1ELSS_1EEEEEENS4_6LayoutISD_NS5_IJSC_NSA_ILi0EEESW_EEEEENS5_IJNS4_10UnderscoreESZ_SZ_EEEEENS4_13SM90_TMA_LOADENS4_14ComposedLayoutINS4_7SwizzleILi3ELi4ELi3EEENS4_18smem_ptr_flag_bitsILi16EEENSV_INS5_IJNSA_ILi8EEESI_EEENS5_IJSI_SC_EEEEEEEvNS4_8identityENS4_23SM90_TMA_LOAD_MULTICASTES1C_vS1D_EENS_8epilogue10collective18CollectiveEpilogueINS1G_22Sm90TmaWarpSpecializedILi4ELi2ELi16ELb1ELb0EEEJSJ_NS5_IJSG_NSA_ILi32EEEEEESK_SL_SK_SL_NS1G_6fusion15FusionCallbacksIS1K_NS1N_17LinearCombinationISK_fSK_fLNS_15FloatRoundStyleE2EEESJ_S1M_JEEES12_NS13_INS14_ILi2ELi4ELi3EEES17_NSV_INS5_IJS18_S1L_EEENS5_IJS1L_SC_EEEEEEENS4_17SM75_U32x4_LDSM_NENS4_14SM90_TMA_STOREES1X_NS4_17SM90_U32x4_STSM_NENS4_9Copy_AtomIJS20_NS_6half_tEEEEvEEEvvEEEEvNT_6ParamsE)
        /*072c*/ 	.short	0x0210
        /*072e*/ 	.short	0x0770


	//----- nvinfo : EIATTR_SW_WAR
	.align		4
.L_46:
        /*0730*/ 	.byte	0x04, 0x36
        /*0732*/ 	.short	(.L_48 - .L_47)
.L_47:
        /*0734*/ 	.word	0x00000008
.L_48:


//--------------------- .nv.callgraph             --------------------------
	.section	.nv.callgraph,"",@"SHT_CUDA_CALLGRAPH"
	.align	4
	.sectionentsize	8
	.align		4
        /*0000*/ 	.word	0x00000000
	.align		4
        /*0004*/ 	.word	0xffffffff
	.align		4
        /*0008*/ 	.word	index@(_ZN7cutlass13device_kernelINS_4gemm6kernel13GemmUniversalIN4cute5tupleIJiiiiEEENS1_10collective13CollectiveMmaINS1_34MainloopSm90TmaGmmaWarpSpecializedILi4ENS5_IJNS4_1CILi2EEENSA_ILi1EEESC_EEENS1_35KernelTmaWarpSpecializedCooperativeEEENS5_IJNSA_ILi128EEENSA_ILi256EEENSA_ILi64EEEEEENS_10bfloat16_tENS5_IJlSC_lEEESK_SL_NS4_8TiledMMAINS4_8MMA_AtomIJNS4_4SM904GMMA28MMA_64x256x16_F32BF16BF16_SSILNSP_5MajorE0ELSR_0ELNSP_7ScaleInE1ELSS_1EEEEEENS4_6LayoutISD_NS5_IJSC_NSA_ILi0EEESW_EEEEENS5_IJNS4_10UnderscoreESZ_SZ_EEEEENS4_13SM90_TMA_LOADENS4_14ComposedLayoutINS4_7SwizzleILi3ELi4ELi3EEENS4_18smem_ptr_flag_bitsILi16EEENSV_INS5_IJNSA_ILi8EEESI_EEENS5_IJSI_SC_EEEEEEEvNS4_8identityENS4_23SM90_TMA_LOAD_MULTICASTES1C_vS1D_EENS_8epilogue10collective18CollectiveEpilogueINS1G_22Sm90TmaWarpSpecializedILi4ELi2ELi16ELb1ELb0EEEJSJ_NS5_IJSG_NSA_ILi32EEEEEESK_SL_SK_SL_NS1G_6fusion15FusionCallbacksIS1K_NS1N_17LinearCombinationISK_fSK_fLNS_15FloatRoundStyleE2EEESJ_S1M_JEEES12_NS13_INS14_ILi2ELi4ELi3EEES17_NSV_INS5_IJS18_S1L_EEENS5_IJS1L_SC_EEEEEEENS4_17SM75_U32x4_LDSM_NENS4_14SM90_TMA_STOREES1X_NS4_17SM90_U32x4_STSM_NENS4_9Copy_AtomIJS20_NS_6half_tEEEEvEEEvvEEEEvNT_6ParamsE)
	.align		4
        /*000c*/ 	.word	index@(__assertfail)
	.align		4
        /*0010*/ 	.word	0x00000000
	.align		4
        /*0014*/ 	.word	0xfffffffe
	.align		4
        /*0018*/ 	.word	0x00000000
	.align		4
        /*001c*/ 	.word	0xfffffffd
	.align		4
        /*0020*/ 	.word	0x00000000
	.align		4
        /*0024*/ 	.word	0xfffffffc


//--------------------- .nv.constant4             --------------------------
	.section	.nv.constant4,"a",@progbits
	.align	8
	.align		8
.nv.constant4:
        /*0000*/ 	.dword	__assertfail
	.align		8
        /*0008*/ 	.dword	__unnamed_1
	.align		8
        /*0010*/ 	.dword	__unnamed_2
	.align		8
        /*0018*/ 	.dword	_ZN39_INTERNAL_063260a3_4_k_cu_2e605e32_29134cuda3std3__45__cpo5beginE
	.align		8
        /*0020*/ 	.dword	_ZN39_INTERNAL_063260a3_4_k_cu_2e605e32_29134cuda3std3__45__cpo3endE
	.align		8
        /*0028*/ 	.dword	_ZN39_INTERNAL_063260a3_4_k_cu_2e605e32_29134cuda3std3__45__cpo6cbeginE
	.align		8
        /*0030*/ 	.dword	_ZN39_INTERNAL_063260a3_4_k_cu_2e605e32_29134cuda3std3__45__cpo4cendE
	.align		8
        /*0038*/ 	.dword	_ZN39_INTERNAL_063260a3_4_k_cu_2e605e32_29134cuda3std3__441_GLOBAL__N__063260a3_4_k_cu_2e605e32_29136ignoreE
	.align		8
        /*0040*/ 	.dword	_ZN39_INTERNAL_063260a3_4_k_cu_2e605e32_29134cuda3std3__419piecewise_constructE
	.align		8
        /*0048*/ 	.dword	_ZN39_INTERNAL_063260a3_4_k_cu_2e605e32_29134cuda3std3__48in_placeE
	.align		8
        /*0050*/ 	.dword	_ZN39_INTERNAL_063260a3_4_k_cu_2e605e32_29134cuda3std6ranges3__45__cpo4swapE
	.align		8
        /*0058*/ 	.dword	_ZN39_INTERNAL_063260a3_4_k_cu_2e605e32_29134cuda3std6ranges3__45__cpo9iter_moveE
	.align		8
        /*0060*/ 	.dword	_ZN39_INTERNAL_063260a3_4_k_cu_2e605e32_29134cute7productE
	.align		8
        /*0068*/ 	.dword	_ZN39_INTERNAL_063260a3_4_k_cu_2e605e32_29134cute1_E
	.align		8
        /*0070*/ 	.dword	$str$22
	.align		8
        /*0078*/ 	.dword	$str$23
	.align		8
        /*0080*/ 	.dword	$str$26
	.align		8
        /*0088*/ 	.dword	$str$27


//--------------------- .text._ZN7cutlass13device_kernelINS_4gemm6kernel13GemmUniversalIN4cute5tupleIJiiiiEEENS1_10collective13CollectiveMmaINS1_34MainloopSm90TmaGmmaWarpSpecializedILi4ENS5_IJNS4_1CILi2EEENSA_ILi1EEESC_EEENS1_35KernelTmaWarpSpecializedCooperativeEEENS5_IJNSA_ILi128EEENSA_ILi256EEENSA_ILi64EEEEEENS_10bfloat16_tENS5_IJlSC_lEEESK_SL_NS4_8TiledMMAINS4_8MMA_AtomIJNS4_4SM904GMMA28MMA_64x256x16_F32BF16BF16_SSILNSP_5MajorE0ELSR_0ELNSP_7ScaleInE1ELSS_1EEEEEENS4_6LayoutISD_NS5_IJSC_NSA_ILi0EEESW_EEEEENS5_IJNS4_10UnderscoreESZ_SZ_EEEEENS4_13SM90_TMA_LOADENS4_14ComposedLayoutINS4_7SwizzleILi3ELi4ELi3EEENS4_18smem_ptr_flag_bitsILi16EEENSV_INS5_IJNSA_ILi8EEESI_EEENS5_IJSI_SC_EEEEEEEvNS4_8identityENS4_23SM90_TMA_LOAD_MULTICASTES1C_vS1D_EENS_8epilogue10collective18CollectiveEpilogueINS1G_22Sm90TmaWarpSpecializedILi4ELi2ELi16ELb1ELb0EEEJSJ_NS5_IJSG_NSA_ILi32EEEEEESK_SL_SK_SL_NS1G_6fusion15FusionCallbacksIS1K_NS1N_17LinearCombinationISK_fSK_fLNS_15FloatRoundStyleE2EEESJ_S1M_JEEES12_NS13_INS14_ILi2ELi4ELi3EEES17_NSV_INS5_IJS18_S1L_EEENS5_IJS1L_SC_EEEEEEENS4_17SM75_U32x4_LDSM_NENS4_14SM90_TMA_STOREES1X_NS4_17SM90_U32x4_STSM_NENS4_9Copy_AtomIJS20_NS_6half_tEEEEvEEEvvEEEEvNT_6ParamsE --------------------------
	.section	.text._ZN7cutlass13device_kernelINS_4gemm6kernel13GemmUniversalIN4cute5tupleIJiiiiEEENS1_10collective13CollectiveMmaINS1_34MainloopSm90TmaGmmaWarpSpecializedILi4ENS5_IJNS4_1CILi2EEENSA_ILi1EEESC_EEENS1_35KernelTmaWarpSpecializedCooperativeEEENS5_IJNSA_ILi128EEENSA_ILi256EEENSA_ILi64EEEEEENS_10bfloat16_tENS5_IJlSC_lEEESK_SL_NS4_8TiledMMAINS4_8MMA_AtomIJNS4_4SM904GMMA28MMA_64x256x16_F32BF16BF16_SSILNSP_5MajorE0ELSR_0ELNSP_7ScaleInE1ELSS_1EEEEEENS4_6LayoutISD_NS5_IJSC_NSA_ILi0EEESW_EEEEENS5_IJNS4_10UnderscoreESZ_SZ_EEEEENS4_13SM90_TMA_LOADENS4_14ComposedLayoutINS4_7SwizzleILi3ELi4ELi3EEENS4_18smem_ptr_flag_bitsILi16EEENSV_INS5_IJNSA_ILi8EEESI_EEENS5_IJSI_SC_EEEEEEEvNS4_8identityENS4_23SM90_TMA_LOAD_MULTICASTES1C_vS1D_EENS_8epilogue10collective18CollectiveEpilogueINS1G_22Sm90TmaWarpSpecializedILi4ELi2ELi16ELb1ELb0EEEJSJ_NS5_IJSG_NSA_ILi32EEEEEESK_SL_SK_SL_NS1G_6fusion15FusionCallbacksIS1K_NS1N_17LinearCombinationISK_fSK_fLNS_15FloatRoundStyleE2EEESJ_S1M_JEEES12_NS13_INS14_ILi2ELi4ELi3EEES17_NSV_INS5_IJS18_S1L_EEENS5_IJS1L_SC_EEEEEEENS4_17SM75_U32x4_LDSM_NENS4_14SM90_TMA_STOREES1X_NS4_17SM90_U32x4_STSM_NENS4_9Copy_AtomIJS20_NS_6half_tEEEEvEEEvvEEEEvNT_6ParamsE,"ax",@progbits
	.align	128
.text._ZN7cutlass13device_kernelINS_4gemm6kernel13GemmUniversalIN4cute5tupleIJiiiiEEENS1_10collective13CollectiveMmaINS1_34MainloopSm90TmaGmmaWarpSpecializedILi4ENS5_IJNS4_1CILi2EEENSA_ILi1EEESC_EEENS1_35KernelTmaWarpSpecializedCooperativeEEENS5_IJNSA_ILi128EEENSA_ILi256EEENSA_ILi64EEEEEENS_10bfloat16_tENS5_IJlSC_lEEESK_SL_NS4_8TiledMMAINS4_8MMA_AtomIJNS4_4SM904GMMA28MMA_64x256x16_F32BF16BF16_SSILNSP_5MajorE0ELSR_0ELNSP_7ScaleInE1ELSS_1EEEEEENS4_6LayoutISD_NS5_IJSC_NSA_ILi0EEESW_EEEEENS5_IJNS4_10UnderscoreESZ_SZ_EEEEENS4_13SM90_TMA_LOADENS4_14ComposedLayoutINS4_7SwizzleILi3ELi4ELi3EEENS4_18smem_ptr_flag_bitsILi16EEENSV_INS5_IJNSA_ILi8EEESI_EEENS5_IJSI_SC_EEEEEEEvNS4_8identityENS4_23SM90_TMA_LOAD_MULTICASTES1C_vS1D_EENS_8epilogue10collective18CollectiveEpilogueINS1G_22Sm90TmaWarpSpecializedILi4ELi2ELi16ELb1ELb0EEEJSJ_NS5_IJSG_NSA_ILi32EEEEEESK_SL_SK_SL_NS1G_6fusion15FusionCallbacksIS1K_NS1N_17LinearCombinationISK_fSK_fLNS_15FloatRoundStyleE2EEESJ_S1M_JEEES12_NS13_INS14_ILi2ELi4ELi3EEES17_NSV_INS5_IJS18_S1L_EEENS5_IJS1L_SC_EEEEEEENS4_17SM75_U32x4_LDSM_NENS4_14SM90_TMA_STOREES1X_NS4_17SM90_U32x4_STSM_NENS4_9Copy_AtomIJS20_NS_6half_tEEEEvEEEvvEEEEvNT_6ParamsE:
        .type           _ZN7cutlass13device_kernelINS_4gemm6kernel13GemmUniversalIN4cute5tupleIJiiiiEEENS1_10collective13CollectiveMmaINS1_34MainloopSm90TmaGmmaWarpSpecializedILi4ENS5_IJNS4_1CILi2EEENSA_ILi1EEESC_EEENS1_35KernelTmaWarpSpecializedCooperativeEEENS5_IJNSA_ILi128EEENSA_ILi256EEENSA_ILi64EEEEEENS_10bfloat16_tENS5_IJlSC_lEEESK_SL_NS4_8TiledMMAINS4_8MMA_AtomIJNS4_4SM904GMMA28MMA_64x256x16_F32BF16BF16_SSILNSP_5MajorE0ELSR_0ELNSP_7ScaleInE1ELSS_1EEEEEENS4_6LayoutISD_NS5_IJSC_NSA_ILi0EEESW_EEEEENS5_IJNS4_10UnderscoreESZ_SZ_EEEEENS4_13SM90_TMA_LOADENS4_14ComposedLayoutINS4_7SwizzleILi3ELi4ELi3EEENS4_18smem_ptr_flag_bitsILi16EEENSV_INS5_IJNSA_ILi8EEESI_EEENS5_IJSI_SC_EEEEEEEvNS4_8identityENS4_23SM90_TMA_LOAD_MULTICASTES1C_vS1D_EENS_8epilogue10collective18CollectiveEpilogueINS1G_22Sm90TmaWarpSpecializedILi4ELi2ELi16ELb1ELb0EEEJSJ_NS5_IJSG_NSA_ILi32EEEEEESK_SL_SK_SL_NS1G_6fusion15FusionCallbacksIS1K_NS1N_17LinearCombinationISK_fSK_fLNS_15FloatRoundStyleE2EEESJ_S1M_JEEES12_NS13_INS14_ILi2ELi4ELi3EEES17_NSV_INS5_IJS18_S1L_EEENS5_IJS1L_SC_EEEEEEENS4_17SM75_U32x4_LDSM_NENS4_14SM90_TMA_STOREES1X_NS4_17SM90_U32x4_STSM_NENS4_9Copy_AtomIJS20_NS_6half_tEEEEvEEEvvEEEEvNT_6ParamsE,@function
        .size           _ZN7cutlass13device_kernelINS_4gemm6kernel13GemmUniversalIN4cute5tupleIJiiiiEEENS1_10collective13CollectiveMmaINS1_34MainloopSm90TmaGmmaWarpSpecializedILi4ENS5_IJNS4_1CILi2EEENSA_ILi1EEESC_EEENS1_35KernelTmaWarpSpecializedCooperativeEEENS5_IJNSA_ILi128EEENSA_ILi256EEENSA_ILi64EEEEEENS_10bfloat16_tENS5_IJlSC_lEEESK_SL_NS4_8TiledMMAINS4_8MMA_AtomIJNS4_4SM904GMMA28MMA_64x256x16_F32BF16BF16_SSILNSP_5MajorE0ELSR_0ELNSP_7ScaleInE1ELSS_1EEEEEENS4_6LayoutISD_NS5_IJSC_NSA_ILi0EEESW_EEEEENS5_IJNS4_10UnderscoreESZ_SZ_EEEEENS4_13SM90_TMA_LOADENS4_14ComposedLayoutINS4_7SwizzleILi3ELi4ELi3EEENS4_18smem_ptr_flag_bitsILi16EEENSV_INS5_IJNSA_ILi8EEESI_EEENS5_IJSI_SC_EEEEEEEvNS4_8identityENS4_23SM90_TMA_LOAD_MULTICASTES1C_vS1D_EENS_8epilogue10collective18CollectiveEpilogueINS1G_22Sm90TmaWarpSpecializedILi4ELi2ELi16ELb1ELb0EEEJSJ_NS5_IJSG_NSA_ILi32EEEEEESK_SL_SK_SL_NS1G_6fusion15FusionCallbacksIS1K_NS1N_17LinearCombinationISK_fSK_fLNS_15FloatRoundStyleE2EEESJ_S1M_JEEES12_NS13_INS14_ILi2ELi4ELi3EEES17_NSV_INS5_IJS18_S1L_EEENS5_IJS1L_SC_EEEEEEENS4_17SM75_U32x4_LDSM_NENS4_14SM90_TMA_STOREES1X_NS4_17SM90_U32x4_STSM_NENS4_9Copy_AtomIJS20_NS_6half_tEEEEvEEEvvEEEEvNT_6ParamsE,(.L_x_266 - _ZN7cutlass13device_kernelINS_4gemm6kernel13GemmUniversalIN4cute5tupleIJiiiiEEENS1_10collective13CollectiveMmaINS1_34MainloopSm90TmaGmmaWarpSpecializedILi4ENS5_IJNS4_1CILi2EEENSA_ILi1EEESC_EEENS1_35KernelTmaWarpSpecializedCooperativeEEENS5_IJNSA_ILi128EEENSA_ILi256EEENSA_ILi64EEEEEENS_10bfloat16_tENS5_IJlSC_lEEESK_SL_NS4_8TiledMMAINS4_8MMA_AtomIJNS4_4SM904GMMA28MMA_64x256x16_F32BF16BF16_SSILNSP_5MajorE0ELSR_0ELNSP_7ScaleInE1ELSS_1EEEEEENS4_6LayoutISD_NS5_IJSC_NSA_ILi0EEESW_EEEEENS5_IJNS4_10UnderscoreESZ_SZ_EEEEENS4_13SM90_TMA_LOADENS4_14ComposedLayoutINS4_7SwizzleILi3ELi4ELi3EEENS4_18smem_ptr_flag_bitsILi16EEENSV_INS5_IJNSA_ILi8EEESI_EEENS5_IJSI_SC_EEEEEEEvNS4_8identityENS4_23SM90_TMA_LOAD_MULTICASTES1C_vS1D_EENS_8epilogue10collective18CollectiveEpilogueINS1G_22Sm90TmaWarpSpecializedILi4ELi2ELi16ELb1ELb0EEEJSJ_NS5_IJSG_NSA_ILi32EEEEEESK_SL_SK_SL_NS1G_6fusion15FusionCallbacksIS1K_NS1N_17LinearCombinationISK_fSK_fLNS_15FloatRoundStyleE2EEESJ_S1M_JEEES12_NS13_INS14_ILi2ELi4ELi3EEES17_NSV_INS5_IJS18_S1L_EEENS5_IJS1L_SC_EEEEEEENS4_17SM75_U32x4_LDSM_NENS4_14SM90_TMA_STOREES1X_NS4_17SM90_U32x4_STSM_NENS4_9Copy_AtomIJS20_NS_6half_tEEEEvEEEvvEEEEvNT_6ParamsE)
        .other          _ZN7cutlass13device_kernelINS_4gemm6kernel13GemmUniversalIN4cute5tupleIJiiiiEEENS1_10collective13CollectiveMmaINS1_34MainloopSm90TmaGmmaWarpSpecializedILi4ENS5_IJNS4_1CILi2EEENSA_ILi1EEESC_EEENS1_35KernelTmaWarpSpecializedCooperativeEEENS5_IJNSA_ILi128EEENSA_ILi256EEENSA_ILi64EEEEEENS_10bfloat16_tENS5_IJlSC_lEEESK_SL_NS4_8TiledMMAINS4_8MMA_AtomIJNS4_4SM904GMMA28MMA_64x256x16_F32BF16BF16_SSILNSP_5MajorE0ELSR_0ELNSP_7ScaleInE1ELSS_1EEEEEENS4_6LayoutISD_NS5_IJSC_NSA_ILi0EEESW_EEEEENS5_IJNS4_10UnderscoreESZ_SZ_EEEEENS4_13SM90_TMA_LOADENS4_14ComposedLayoutINS4_7SwizzleILi3ELi4ELi3EEENS4_18smem_ptr_flag_bitsILi16EEENSV_INS5_IJNSA_ILi8EEESI_EEENS5_IJSI_SC_EEEEEEEvNS4_8identityENS4_23SM90_TMA_LOAD_MULTICASTES1C_vS1D_EENS_8epilogue10collective18CollectiveEpilogueINS1G_22Sm90TmaWarpSpecializedILi4ELi2ELi16ELb1ELb0EEEJSJ_NS5_IJSG_NSA_ILi32EEEEEESK_SL_SK_SL_NS1G_6fusion15FusionCallbacksIS1K_NS1N_17LinearCombinationISK_fSK_fLNS_15FloatRoundStyleE2EEESJ_S1M_JEEES12_NS13_INS14_ILi2ELi4ELi3EEES17_NSV_INS5_IJS18_S1L_EEENS5_IJS1L_SC_EEEEEEENS4_17SM75_U32x4_LDSM_NENS4_14SM90_TMA_STOREES1X_NS4_17SM90_U32x4_STSM_NENS4_9Copy_AtomIJS20_NS_6half_tEEEEvEEEvvEEEEvNT_6ParamsE,@"STO_CUDA_ENTRY STV_DEFAULT"
_ZN7cutlass13device_kernelINS_4gemm6kernel13GemmUniversalIN4cute5tupleIJiiiiEEENS1_10collective13CollectiveMmaINS1_34MainloopSm90TmaGmmaWarpSpecializedILi4ENS5_IJNS4_1CILi2EEENSA_ILi1EEESC_EEENS1_35KernelTmaWarpSpecializedCooperativeEEENS5_IJNSA_ILi128EEENSA_ILi256EEENSA_ILi64EEEEEENS_10bfloat16_tENS5_IJlSC_lEEESK_SL_NS4_8TiledMMAINS4_8MMA_AtomIJNS4_4SM904GMMA28MMA_64x256x16_F32BF16BF16_SSILNSP_5MajorE0ELSR_0ELNSP_7ScaleInE1ELSS_1EEEEEENS4_6LayoutISD_NS5_IJSC_NSA_ILi0EEESW_EEEEENS5_IJNS4_10UnderscoreESZ_SZ_EEEEENS4_13SM90_TMA_LOADENS4_14ComposedLayoutINS4_7SwizzleILi3ELi4ELi3EEENS4_18smem_ptr_flag_bitsILi16EEENSV_INS5_IJNSA_ILi8EEESI_EEENS5_IJSI_SC_EEEEEEEvNS4_8identityENS4_23SM90_TMA_LOAD_MULTICASTES1C_vS1D_EENS_8epilogue10collective18CollectiveEpilogueINS1G_22Sm90TmaWarpSpecializedILi4ELi2ELi16ELb1ELb0EEEJSJ_NS5_IJSG_NSA_ILi32EEEEEESK_SL_SK_SL_NS1G_6fusion15FusionCallbacksIS1K_NS1N_17LinearCombinationISK_fSK_fLNS_15FloatRoundStyleE2EEESJ_S1M_JEEES12_NS13_INS14_ILi2ELi4ELi3EEES17_NSV_INS5_IJS18_S1L_EEENS5_IJS1L_SC_EEEEEEENS4_17SM75_U32x4_LDSM_NENS4_14SM90_TMA_STOREES1X_NS4_17SM90_U32x4_STSM_NENS4_9Copy_AtomIJS20_NS_6half_tEEEEvEEEvvEEEEvNT_6ParamsE:
[----:B------:R-:W1:Y:S01]  /*0000*/  LDC R1, c[0x0][0x28] ;  /* 0x00000a00ff017b82 */ /* 0x000e620000000800 */
[----:B------:R-:W2:Y:S07]  /*0010*/  S2R R18, SR_TID.X ;  /* 0x0000000000127919 */ /* 0x000eae0000002100 */
[----:B------:R-:W3:Y:S01]  /*0020*/  LDC.64 R4, c[0x0][0x588] ;  /* 0x00016200ff047b82 */ /* 0x000ee20000000a00 */
[----:B------:R-:W-:Y:S01]  /*0030*/  ELECT P0, URZ, PT ;  /* 0x00000000003f782f */ /* 0x000fe20003800000 */
[----:B------:R-:W-:Y:S01]  /*0040*/  BSSY B0, `(.L_x_0) ;  /* 0x0000016000007945 */ /* 0x000fe20003800000 */
[----:B--2---:R-:W-:-:S02]  /*0050*/  SHF.R.U32.HI R2, RZ, 0x5, R18 ;  /* 0x00000005ff027819 */ /* 0x004fc40000011612 */
[----:B------:R-:W-:-:S03]  /*0060*/  SHF.R.U32.HI R6, RZ, 0x7, R18 ;  /* 0x00000007ff067819 */ /* 0x000fc60000011612 */
[----:B------:R-:W2:Y:S04]  /*0070*/  SHFL.IDX PT, R0, R2, RZ, 0x1f ;  /* 0x00001fff02007589 */ /* 0x000ea800000e0000 */
[----:B------:R4:W1:Y:S01]  /*0080*/  SHFL.IDX PT, R10, R6, RZ, 0x1f ;  /* 0x00001fff060a7589 */ /* 0x00086200000e0000 */
[----:B--2---:R-:W-:Y:S02]  /*0090*/  ISETP.NE.OR P0, PT, R0, RZ, !P0 ;  /* 0x000000ff0000720c */ /* 0x004fe40004705670 */
[----:B------:R-:W-:-:S11]  /*00a0*/  SHF.R.S32.HI R3, RZ, 0x1f, R0 ;  /* 0x0000001fff037819 */ /* 0x000fd60000011400 */
[----:B-1-34-:R-:W-:Y:S05]  /*00b0*/  @P0 BRA `(.L_x_1) ;  /* 0x0000000000380947 */ /* 0x01afea0003800000 */
[----:B------:R-:W-:Y:S02]  /*00c0*/  ULDC.64 UR4, c[0x0][0x198] ;  /* 0x0000660000047ab9 */ /* 0x000fe40000000a00 */
[----:B------:R-:W-:Y:S02]  /*00d0*/  UIADD3 UR6, UP0, UR4, 0xf0, URZ ;  /* 0x000000f004067890 */ /* 0x000fe4000ff1e03f */
[----:B------:R-:W-:Y:S02]  /*00e0*/  UIADD3 UR8, UP1, UR4, 0x1f0, URZ ;  /* 0x000001f004087890 */ /* 0x000fe4000ff3e03f */
[----:B------:R-:W-:Y:S02]  /*00f0*/  UIADD3 UR10, UP2, UR4, 0x3f0, URZ ;  /* 0x000003f0040a7890 */ /* 0x000fe4000ff5e03f */
[----:B------:R-:W-:Y:S02]  /*0100*/  UIADD3 UR4, UP3, UR4, 0x4f0, URZ ;  /* 0x000004f004047890 */ /* 0x000fe4000ff7e03f */
[----:B------:R-:W-:-:S02]  /*0110*/  UIADD3.X UR7, URZ, UR5, URZ, UP0, !UPT ;  /* 0x000000053f077290 */ /* 0x000fc400087fe43f */
[----:B------:R-:W-:Y:S02]  /*0120*/  UIADD3.X UR9, URZ, UR5, URZ, UP1, !UPT ;  /* 0x000000053f097290 */ /* 0x000fe40008ffe43f */
[----:B------:R-:W-:Y:S02]  /*0130*/  UIADD3.X UR11, URZ, UR5, URZ, UP2, !UPT ;  /* 0x000000053f0b7290 */ /* 0x000fe400097fe43f */
[----:B------:R-:W-:-:S03]  /*0140*/  UIADD3.X UR5, URZ, UR5, URZ, UP3, !UPT ;  /* 0x000000053f057290 */ /* 0x000fc60009ffe43f */
[----:B------:R1:W-:Y:S02]  /*0150*/  UTMACCTL.PF [UR6] ;  /* 0x00000000060079b9 */ /* 0x0003e40008040000 */
[----:B------:R1:W-:Y:S02]  /*0160*/  UTMACCTL.PF [UR8] ;  /* 0x00000000080079b9 */ /* 0x0003e40008040000 */
[----:B------:R1:W-:Y:S02]  /*0170*/  UTMACCTL.PF [UR10] ;  /* 0x000000000a0079b9 */ /* 0x0003e40008040000 */
[----:B------:R1:W-:Y:S02]  /*0180*/  UTMACCTL.PF [UR4] ;  /* 0x00000000040079b9 */ /* 0x0003e40008040000 */
[----:B-1----:R-:W-:Y:S01]  /*0190*/  NOP ;  /* 0x0000000000007918 */ /* 0x002fe20000000000 */
.L_x_1:
[----:B------:R-:W-:Y:S05]  /*01a0*/  BSYNC B0 ;  /* 0x0000000000007941 */ /* 0x000fea0003800000 */
.L_x_0:
[----:B------:R-:W-:Y:S01]  /*01b0*/  ULDC.64 UR4, c[0x0][0x590] ;  /* 0x0001640000047ab9 */ /* 0x000fe20000000a00 */
[----:B------:R-:W-:Y:S01]  /*01c0*/  LEA.HI R3, R3, R0, RZ, 0x2 ;  /* 0x0000000003037211 */ /* 0x000fe200078f10ff */
[----:B------:R-:W-:Y:S01]  /*01d0*/  ULDC.64 UR48, c[0x0][0x208] ;  /* 0x0000820000307ab9 */ /* 0x000fe20000000a00 */
[----:B------:R-:W-:Y:S01]  /*01e0*/  ISETP.NE.U32.AND P1, PT, RZ, UR4, PT ;  /* 0x00000004ff007c0c */ /* 0x000fe2000bf25070 */
[----:B------:R-:W-:Y:S01]  /*01f0*/  IMAD.MOV.U32 R6, RZ, RZ, R4 ;  /* 0x000000ffff067224 */ /* 0x000fe200078e0004 */
[----:B------:R-:W-:Y:S01]  /*0200*/  LOP3.LUT R3, R3, 0xfffffffc, RZ, 0xc0, !PT ;  /* 0xfffffffc03037812 */ /* 0x000fe200078ec0ff */
[----:B------:R-:W-:Y:S01]  /*0210*/  IMAD.MOV.U32 R7, RZ, RZ, R5 ;  /* 0x000000ffff077224 */ /* 0x000fe200078e0005 */
[----:B------:R-:W-:Y:S02]  /*0220*/  ISETP.NE.AND.EX P2, PT, RZ, UR5, PT, P1 ;  /* 0x00000005ff007c0c */ /* 0x000fe4000bf45310 */
[----:B------:R-:W-:Y:S01]  /*0230*/  PRMT R8, RZ, 0x7610, R8 ;  /* 0x00007610ff087816 */ /* 0x000fe20000000008 */
[----:B------:R-:W-:-:S10]  /*0240*/  IMAD.IADD R0, R0, 0x1, -R3 ;  /* 0x0000000100007824 */ /* 0x000fd400078e0a03 */
[----:B------:R-:W-:Y:S05]  /*0250*/  @P2 BRA `(.L_x_2) ;  /* 0x0000000000302947 */ /* 0x000fea0003800000 */
[----:B------:R-:W-:Y:S02]  /*0260*/  ULDC.64 UR6, c[0x0][0x588] ;  /* 0x0001620000067ab9 */ /* 0x000fe40000000a00 */
[----:B------:R-:W-:-:S04]  /*0270*/  ISETP.NE.U32.AND P0, PT, RZ, UR6, PT ;  /* 0x00000006ff007c0c */ /* 0x000fc8000bf05070 */
[----:B------:R-:W-:-:S13]  /*0280*/  ISETP.NE.AND.EX P0, PT, RZ, UR7, PT, P0 ;  /* 0x00000007ff007c0c */ /* 0x000fda000bf05300 */
[----:B------:R-:W-:Y:S05]  /*0290*/  @!P0 BRA `(.L_x_3) ;  /* 0x0000000000108947 */ /* 0x000fea0003800000 */
[----:B------:R-:W2:Y:S01]  /*02a0*/  LDG.E R3, desc[UR48][R6.64] ;  /* 0x0000003006037981 */ /* 0x000ea2000c1e1900 */
[----:B------:R-:W-:Y:S01]  /*02b0*/  IMAD.MOV.U32 R8, RZ, RZ, 0x1 ;  /* 0x00000001ff087424 */ /* 0x000fe200078e00ff */
[----:B--2---:R-:W-:Y:S01]  /*02c0*/  FSETP.NEU.AND P3, PT, R3, RZ, PT ;  /* 0x000000ff0300720b */ /* 0x004fe20003f6d000 */
[----:B------:R-:W-:-:S12]  /*02d0*/  BRA `(.L_x_2) ;  /* 0x0000000000107947 */ /* 0x000fd80003800000 */
.L_x_3:
[----:B------:R-:W-:Y:S01]  /*02e0*/  ULDC UR6, c[0x0][0x580] ;  /* 0x0001600000067ab9 */ /* 0x000fe20000000800 */
[----:B------:R-:W-:Y:S01]  /*02f0*/  IMAD.MOV.U32 R8, RZ, RZ, 0x1 ;  /* 0x00000001ff087424 */ /* 0x000fe200078e00ff */
[----:B------:R-:W-:Y:S02]  /*0300*/  FSETP.NEU.AND P3, PT, RZ, UR6, PT ;  /* 0x00000006ff007c0b */ /* 0x000fe4000bf6d000 */
[----:B------:R-:W-:-:S11]  /*0310*/  CS2R R6, SRZ ;  /* 0x0000000000067805 */ /* 0x000fd6000001ff00 */
.L_x_2:
[----:B------:R-:W-:Y:S01]  /*0320*/  ISETP.NE.U32.AND P0, PT, R6, RZ, PT ;  /* 0x000000ff0600720c */ /* 0x000fe20003f05070 */
[----:B------:R-:W-:Y:S01]  /*0330*/  IMAD.MOV.U32 R3, RZ, RZ, 0x1 ;  /* 0x00000001ff037424 */ /* 0x000fe200078e00ff */
[----:B------:R-:W-:Y:S02]  /*0340*/  ISETP.NE.AND.EX P1, PT, RZ, UR5, PT, P1 ;  /* 0x00000005ff007c0c */ /* 0x000fe4000bf25310 */
[----:B------:R-:W-:-:S13]  /*0350*/  ISETP.NE.AND.EX P0, PT, R7, RZ, PT, P0 ;  /* 0x000000ff0700720c */ /* 0x000fda0003f05300 */
[----:B------:R-:W-:Y:S05]  /*0360*/  @P0 BRA P1, `(.L_x_4) ;  /* 0x0000000000300947 */ /* 0x000fea0000800000 */
[----:B------:R-:W-:Y:S02]  /*0370*/  ISETP.NE.U32.AND P1, PT, RZ, UR4, PT ;  /* 0x00000004ff007c0c */ /* 0x000fe4000bf25070 */
[----:B------:R-:W-:Y:S02]  /*0380*/  ISETP.NE.U32.AND P0, PT, R6, RZ, PT ;  /* 0x000000ff0600720c */ /* 0x000fe40003f05070 */
[----:B------:R-:W-:Y:S02]  /*0390*/  ISETP.NE.AND.EX P1, PT, RZ, UR5, PT, P1 ;  /* 0x00000005ff007c0c */ /* 0x000fe4000bf25310 */
[----:B------:R-:W-:Y:S02]  /*03a0*/  PRMT R3, R8, 0x9910, RZ ;  /* 0x0000991008037816 */ /* 0x000fe400000000ff */
[----:B------:R-:W-:Y:S02]  /*03b0*/  ISETP.NE.AND.EX P0, PT, R7, RZ, PT, P0 ;  /* 0x000000ff0700720c */ /* 0x000fe40003f05300 */
[----:B------:R-:W-:-:S02]  /*03c0*/  ISETP.NE.AND P4, PT, R3, RZ, PT ;  /* 0x000000ff0300720c */ /* 0x000fc40003f85270 */
[----:B------:R-:W-:Y:S02]  /*03d0*/  SEL R6, RZ, 0xffffffff, P3 ;  /* 0xffffffffff067807 */ /* 0x000fe40001800000 */
[----:B------:R-:W-:-:S04]  /*03e0*/  SEL R3, RZ, 0xffffffff, P0 ;  /* 0xffffffffff037807 */ /* 0x000fc80000000000 */
[----:B------:R-:W-:-:S04]  /*03f0*/  @P1 SEL R6, R3, R6, !P4 ;  /* 0x0000000603061207 */ /* 0x000fc80006000000 */
[----:B------:R-:W-:-:S04]  /*0400*/  LOP3.LUT R6, R6, 0x1, RZ, 0xc0, !PT ;  /* 0x0000000106067812 */ /* 0x000fc800078ec0ff */
[----:B------:R-:W-:-:S04]  /*0410*/  ISETP.NE.U32.AND P0, PT, R6, 0x1, PT ;  /* 0x000000010600780c */ /* 0x000fc80003f05070 */
[----:B------:R-:W-:-:S09]  /*0420*/  SEL R3, RZ, 0x1, !P0 ;  /* 0x00000001ff037807 */ /* 0x000fd20004000000 */
.L_x_4:
[----:B------:R-:W1:Y:S02]  /*0430*/  SHFL.IDX PT, R7, R2, RZ, 0x1f ;  /* 0x00001fff02077589 */ /* 0x000e6400000e0000 */
[----:B-1----:R-:W-:-:S13]  /*0440*/  ISETP.NE.AND P0, PT, R7, RZ, PT ;  /* 0x000000ff0700720c */ /* 0x002fda0003f05270 */
[----:B------:R-:W-:Y:S05]  /*0450*/  @P0 BRA `(.L_x_5) ;  /* 0x0000000000580947 */ /* 0x000fea0003800000 */
[----:B------:R-:W1:Y:S01]  /*0460*/  S2UR UR8, SR_CgaCtaId ;  /* 0x00000000000879c3 */ /* 0x000e620000008800 */
[----:B------:R-:W-:Y:S01]  /*0470*/  UMOV UR4, 0x400 ;  /* 0x0000040000047882 */ /* 0x000fe20000000000 */
[----:B------:R-:W-:Y:S01]  /*0480*/  UMOV UR5, 0x1 ;  /* 0x0000000100057882 */ /* 0x000fe20000000000 */
[----:B------:R-:W-:Y:S01]  /*0490*/  UMOV UR6, 0x4 ;  /* 0x0000000400067882 */ /* 0x000fe20000000000 */
[----:B------:R-:W-:Y:S01]  /*04a0*/  ELECT P0, URZ, PT ;  /* 0x00000000003f782f */ /* 0x000fe20003800000 */
[----:B------:R-:W-:-:S04]  /*04b0*/  UIADD3 UR6, -UR6, 0x100000, URZ ;  /* 0x0010000006067890 */ /* 0x000fc8000fffe13f */
[----:B------:R-:W-:Y:S02]  /*04c0*/  USHF.L.U32 UR7, UR6, 0xb, URZ ;  /* 0x0000000b06077899 */ /* 0x000fe4000800063f */
[----:B------:R-:W-:Y:S02]  /*04d0*/  USHF.L.U32 UR6, UR6, 0x1, URZ ;  /* 0x0000000106067899 */ /* 0x000fe4000800063f */
[----:B-1----:R-:W-:Y:S02]  /*04e0*/  ULEA UR8, UR8, UR4, 0x18 ;  /* 0x0000000408087291 */ /* 0x002fe4000f8ec03f */
[----:B------:R-:W-:-:S04]  /*04f0*/  UIADD3 UR4, -UR5, 0x100000, URZ ;  /* 0x0010000005047890 */ /* 0x000fc8000fffe13f */
[----:B------:R-:W-:Y:S02]  /*0500*/  USHF.L.U32 UR5, UR4, 0xb, URZ ;  /* 0x0000000b04057899 */ /* 0x000fe4000800063f */
[----:B------:R-:W-:Y:S01]  /*0510*/  USHF.L.U32 UR4, UR4, 0x1, URZ ;  /* 0x0000000104047899 */ /* 0x000fe2000800063f */
[----:B------:R-:W1:Y:S11]  /*0520*/  FENCE.VIEW.ASYNC.S ;  /* 0x00000000000073c6 */ /* 0x000e760000000000 */
[----:B-1----:R1:W2:Y:S01]  /*0530*/  SYNCS.EXCH.64 URZ, [UR8], UR4 ;  /* 0x00000004083f75b2 */ /* 0x0022a20008000100 */
[----:B------:R1:W3:Y:S01]  /*0540*/  SYNCS.EXCH.64 URZ, [UR8+0x20], UR6 ;  /* 0x00002006083f75b2 */ /* 0x0002e20008000100 */
[----:B------:R1:W4:Y:S01]  /*0550*/  SYNCS.EXCH.64 URZ, [UR8+0x8], UR4 ;  /* 0x00000804083f75b2 */ /* 0x0003220008000100 */
[----:B------:R1:W1:Y:S01]  /*0560*/  SYNCS.EXCH.64 URZ, [UR8+0x28], UR6 ;  /* 0x00002806083f75b2 */ /* 0x0002620008000100 */
[----:B------:R1:W1:Y:S01]  /*0570*/  SYNCS.EXCH.64 URZ, [UR8+0x10], UR4 ;  /* 0x00001004083f75b2 */ /* 0x0002620008000100 */
[----:B------:R1:W1:Y:S01]  /*0580*/  SYNCS.EXCH.64 URZ, [UR8+0x30], UR6 ;  /* 0x00003006083f75b2 */ /* 0x0002620008000100 */
[----:B------:R1:W1:Y:S01]  /*0590*/  SYNCS.EXCH.64 URZ, [UR8+0x18], UR4 ;  /* 0x00001804083f75b2 */ /* 0x0002620008000100 */
[----:B------:R1:W1:Y:S01]  /*05a0*/  SYNCS.EXCH.64 URZ, [UR8+0x38], UR6 ;  /* 0x00003806083f75b2 */ /* 0x0002620008000100 */
[----:B------:R-:W-:Y:S01]  /*05b0*/  NOP ;  /* 0x0000000000007918 */ /* 0x000fe20000000000 */
.L_x_5:
[----:B------:R-:W5:Y:S01]  /*05c0*/  SHFL.IDX PT, R6, R2, RZ, 0x1f ;  /* 0x00001fff02067589 */ /* 0x000f6200000e0000 */
[----:B------:R-:W-:Y:S01]  /*05d0*/  NOP ;  /* 0x0000000000007918 */ /* 0x000fe20000000000 */
[----:B-----5:R-:W-:-:S13]  /*05e0*/  ISETP.NE.AND P0, PT, R6, RZ, PT ;  /* 0x000000ff0600720c */ /* 0x020fda0003f05270 */
[----:B------:R-:W-:Y:S05]  /*05f0*/  @P0 BRA `(.L_x_6) ;  /* 0x0000000000580947 */ /* 0x000fea0003800000 */
[----:B-1----:R-:W1:Y:S01]  /*0600*/  S2UR UR5, SR_CgaCtaId ;  /* 0x00000000000579c3 */ /* 0x002e620000008800 */
[----:B------:R-:W-:Y:S01]  /*0610*/  UMOV UR4, 0x400 ;  /* 0x0000040000047882 */ /* 0x000fe20000000000 */
[----:B------:R-:W-:Y:S01]  /*0620*/  UMOV UR6, 0x20 ;  /* 0x0000002000067882 */ /* 0x000fe20000000000 */
[----:B------:R-:W-:Y:S01]  /*0630*/  UMOV UR7, 0x100 ;  /* 0x0000010000077882 */ /* 0x000fe20000000000 */
[----:B------:R-:W-:Y:S01]  /*0640*/  ELECT P0, URZ, PT ;  /* 0x00000000003f782f */ /* 0x000fe20003800000 */
[----:B-1----:R-:W-:Y:S02]  /*0650*/  ULEA UR8, UR5, UR4, 0x18 ;  /* 0x0000000405087291 */ /* 0x002fe4000f8ec03f */
[----:B------:R-:W-:-:S04]  /*0660*/  UIADD3 UR4, -UR6, 0x100000, URZ ;  /* 0x0010000006047890 */ /* 0x000fc8000fffe13f */
[----:B------:R-:W-:Y:S02]  /*0670*/  USHF.L.U32 UR5, UR4, 0xb, URZ ;  /* 0x0000000b04057899 */ /* 0x000fe4000800063f */
[----:B------:R-:W-:Y:S02]  /*0680*/  USHF.L.U32 UR4, UR4, 0x1, URZ ;  /* 0x0000000104047899 */ /* 0x000fe4000800063f */
[----:B------:R-:W-:-:S04]  /*0690*/  UIADD3 UR6, -UR7, 0x100000, URZ ;  /* 0x0010000007067890 */ /* 0x000fc8000fffe13f */
[----:B------:R-:W-:Y:S02]  /*06a0*/  USHF.L.U32 UR7, UR6, 0xb, URZ ;  /* 0x0000000b06077899 */ /* 0x000fe4000800063f */
[----:B------:R-:W-:Y:S01]  /*06b0*/  USHF.L.U32 UR6, UR6, 0x1, URZ ;  /* 0x0000000106067899 */ /* 0x000fe2000800063f */
[----:B------:R-:W1:Y:S03]  /*06c0*/  FENCE.VIEW.ASYNC.S ;  /* 0x00000000000073c6 */ /* 0x000e660000000000 */
[----:B-1----:R1:W1:Y:S08]  /*06d0*/  SYNCS.EXCH.64 URZ, [UR8+0x40], UR4 ;  /* 0x00004004083f75b2 */ /* 0x0022700008000100 */
[----:B------:R1:W1:Y:S01]  /*06e0*/  SYNCS.EXCH.64 URZ, [UR8+0x60], UR6 ;  /* 0x00006006083f75b2 */ /* 0x0002620008000100 */
[----:B------:R1:W1:Y:S01]  /*06f0*/  SYNCS.EXCH.64 URZ, [UR8+0x48], UR4 ;  /* 0x00004804083f75b2 */ /* 0x0002620008000100 */
[----:B------:R1:W1:Y:S01]  /*0700*/  SYNCS.EXCH.64 URZ, [UR8+0x68], UR6 ;  /* 0x00006806083f75b2 */ /* 0x0002620008000100 */
[----:B------:R1:W1:Y:S01]  /*0710*/  SYNCS.EXCH.64 URZ, [UR8+0x50], UR4 ;  /* 0x00005004083f75b2 */ /* 0x0002620008000100 */
[----:B------:R1:W1:Y:S01]  /*0720*/  SYNCS.EXCH.64 URZ, [UR8+0x70], UR6 ;  /* 0x00007006083f75b2 */ /* 0x0002620008000100 */
[----:B------:R1:W1:Y:S01]  /*0730*/  SYNCS.EXCH.64 URZ, [UR8+0x58], UR4 ;  /* 0x00005804083f75b2 */ /* 0x0002620008000100 */
[----:B------:R1:W1:Y:S01]  /*0740*/  SYNCS.EXCH.64 URZ, [UR8+0x78], UR6 ;  /* 0x00007806083f75b2 */ /* 0x0002620008000100 */
[----:B------:R-:W-:Y:S01]  /*0750*/  NOP ;  /* 0x0000000000007918 */ /* 0x000fe20000000000 */
.L_x_6:
[----:B------:R-:W-:Y:S01]  /*0760*/  SHF.R.S32.HI R9, RZ, 0x1f, R18 ;  /* 0x0000001fff097819 */ /* 0x000fe20000011412 */
[----:B------:R-:W5:Y:S01]  /*0770*/  SHFL.IDX PT, R2, R2, RZ, 0x1f ;  /* 0x00001fff02027589 */ /* 0x000f6200000e0000 */
[----:B-1----:R-:W1:Y:S01]  /*0780*/  S2UR UR8, SR_CTAID.X ;  /* 0x00000000000879c3 */ /* 0x002e620000002500 */
[----:B------:R-:W-:Y:S02]  /*0790*/  ELECT P0, URZ, PT ;  /* 0x00000000003f782f */ /* 0x000fe40003800000 */
[----:B------:R-:W-:Y:S01]  /*07a0*/  LEA.HI R9, R9, R18, RZ, 0x7 ;  /* 0x0000001209097211 */ /* 0x000fe200078f38ff */
[----:B------:R-:W2:Y:S01]  /*07b0*/  S2R R6, SR_CTAID.Y ;  /* 0x0000000000067919 */ /* 0x000ea20000002600 */
[----:B------:R-:W-:Y:S01]  /*07c0*/  SHF.R.S32.HI R12, RZ, 0x1f, R7 ;  /* 0x0000001fff0c7819 */ /* 0x000fe20000011407 */
[----:B------:R-:W-:Y:S01]  /*07d0*/  ULDC UR4, c[0x0][0x150] ;  /* 0x0000540000047ab9 */ /* 0x000fe20000000800 */
[----:B------:R-:W-:Y:S01]  /*07e0*/  LOP3.LUT R9, R9, 0xffffff80, RZ, 0xc0, !PT ;  /* 0xffffff8009097812 */ /* 0x000fe200078ec0ff */
[----:B------:R-:W-:Y:S01]  /*07f0*/  IMAD.MOV.U32 R152, RZ, RZ, 0x1 ;  /* 0x00000001ff987424 */ /* 0x000fe200078e00ff */
[----:B------:R-:W-:Y:S01]  /*0800*/  LEA.HI R12, R12, R7, RZ, 0x2 ;  /* 0x000000070c0c7211 */ /* 0x000fe200078f10ff */
[----:B------:R-:W-:Y:S01]  /*0810*/  NOP ;  /* 0x0000000000007918 */ /* 0x000fe20000000000 */
[----:B------:R-:W-:Y:S01]  /*0820*/  ISETP.NE.AND P4, PT, R0, RZ, PT ;  /* 0x000000ff0000720c */ /* 0x000fe20003f85270 */
[----:B------:R-:W-:Y:S01]  /*0830*/  IMAD.IADD R11, R18, 0x1, -R9 ;  /* 0x00000001120b7824 */ /* 0x000fe200078e0a09 */
[----:B------:R-:W-:Y:S01]  /*0840*/  LOP3.LUT R12, R12, 0x3ffffffc, RZ, 0xc0, !PT ;  /* 0x3ffffffc0c0c7812 */ /* 0x000fe200078ec0ff */
[----:B------:R-:W-:Y:S01]  /*0850*/  UMOV UR38, 0x1 ;  /* 0x0000000100267882 */ /* 0x000fe20000000000 */
[----:B------:R-:W-:-:S02]  /*0860*/  ISETP.NE.AND P5, PT, R10, RZ, PT ;  /* 0x000000ff0a00720c */ /* 0x000fc40003fa5270 */
[----:B------:R-:W-:Y:S01]  /*0870*/  SHF.R.S32.HI R8, RZ, 0x1f, R11 ;  /* 0x0000001fff087819 */ /* 0x000fe2000001140b */
[----:B------:R-:W-:-:S03]  /*0880*/  IMAD.IADD R12, R7, 0x1, -R12 ;  /* 0x00000001070c7824 */ /* 0x000fc600078e0a0c */
[----:B------:R-:W-:Y:S02]  /*0890*/  LEA.HI R8, R8, R11, RZ, 0x3 ;  /* 0x0000000b08087211 */ /* 0x000fe400078f18ff */
[----:B-----5:R-:W-:Y:S02]  /*08a0*/  ISETP.NE.OR P0, PT, R2, RZ, !P0 ;  /* 0x000000ff0200720c */ /* 0x020fe40004705670 */
[----:B-1----:R-:W-:Y:S02]  /*08b0*/  I2FP.F32.U32 R13, UR8 ;  /* 0x00000008000d7c45 */ /* 0x002fe40008201000 */
[--C-:B------:R-:W-:Y:S02]  /*08c0*/  SHF.R.S32.HI R2, RZ, 0x3, R8.reuse ;  /* 0x00000003ff027819 */ /* 0x100fe40000011408 */
[----:B------:R-:W-:Y:S01]  /*08d0*/  SHF.R.S32.HI R9, RZ, 0x1f, R8 ;  /* 0x0000001fff097819 */ /* 0x000fe20000011408 */
[----:B------:R-:W-:Y:S01]  /*08e0*/  FMUL R13, R13, UR4 ;  /* 0x000000040d0d7c20 */ /* 0x000fe20008400000 */
[----:B------:R-:W1:Y:S01]  /*08f0*/  LDC R8, c[0x0][0x144] ;  /* 0x00005100ff087b82 */ /* 0x000e620000000800 */
[----:B------:R-:W-:Y:S01]  /*0900*/  ULDC UR4, c[0x0][0x154] ;  /* 0x0000550000047ab9 */ /* 0x000fe20000000800 */
[----:B------:R-:W-:-:S02]  /*0910*/  LEA.HI R9, R9, R2, RZ, 0x2 ;  /* 0x0000000209097211 */ /* 0x000fc400078f10ff */
[----:B--2---:R-:W-:Y:S01]  /*0920*/  I2FP.F32.U32 R14, R6 ;  /* 0x00000006000e7245 */ /* 0x004fe20000201000 */
[----:B------:R-:W2:Y:S01]  /*0930*/  F2I.U32.TRUNC.NTZ R13, R13 ;  /* 0x0000000d000d7305 */ /* 0x000ea2000020f000 */
[----:B------:R-:W-:Y:S01]  /*0940*/  LOP3.LUT R9, R9, 0xfffffffc, RZ, 0xc0, !PT ;  /* 0xfffffffc09097812 */ /* 0x000fe200078ec0ff */
[----:B------:R-:W-:Y:S01]  /*0950*/  VOTEU.ALL UP0, P0 ;  /* 0x00000000003f7886 */ /* 0x000fe20000000000 */
[----:B------:R-:W-:Y:S01]  /*0960*/  VOTEU.ALL UP1, P0 ;  /* 0x00000000003f7886 */ /* 0x000fe20000020000 */
[----:B------:R-:W-:Y:S01]  /*0970*/  FMUL R14, R14, UR4 ;  /* 0x000000040e0e7c20 */ /* 0x000fe20008400000 */
[----:B------:R-:W-:Y:S01]  /*0980*/  UMOV UR4, 0x20 ;  /* 0x0000002000047882 */ /* 0x000fe20000000000 */
[----:B------:R-:W-:Y:S01]  /*0990*/  IMAD.IADD R9, R2, 0x1, -R9 ;  /* 0x0000000102097824 */ /* 0x000fe200078e0a09 */
[----:B------:R-:W5:Y:S01]  /*09a0*/  @!UP0 S2UR UR7, SR_CgaCtaId ;  /* 0x00000000000789c3 */ /* 0x000f620000008800 */
[----:B------:R-:W-:Y:S01]  /*09b0*/  @!UP0 UMOV UR6, 0x400 ;  /* 0x0000040000068882 */ /* 0x000fe20000000000 */
[----:B------:R-:W-:-:S04]  /*09c0*/  @!UP0 UIADD3 UR4, -UR4, 0x100000, URZ ;  /* 0x0010000004048890 */ /* 0x000fc8000fffe13f */
[----:B------:R-:W-:Y:S02]  /*09d0*/  @!UP0 USHF.L.U32 UR5, UR4, 0xb, URZ ;  /* 0x0000000b04058899 */ /* 0x000fe4000800063f */
[----:B------:R-:W-:Y:S01]  /*09e0*/  @!UP0 USHF.L.U32 UR4, UR4, 0x1, URZ ;  /* 0x0000000104048899 */ /* 0x000fe2000800063f */
[----:B------:R-:W-:Y:S01]  /*09f0*/  IMAD R12, R12, 0x4, R9 ;  /* 0x000000040c0c7824 */ /* 0x000fe200078e0209 */
[----:B------:R-:W3:Y:S04]  /*0a00*/  F2I.U32.TRUNC.NTZ R14, R14 ;  /* 0x0000000e000e7305 */ /* 0x000ee8000020f000 */
[C---:B------:R-:W-:Y:S01]  /*0a10*/  LEA.HI R2, R12.reuse, R12, RZ, 0x1 ;  /* 0x0000000c0c027211 */ /* 0x040fe200078f08ff */
[----:B--2---:R-:W-:Y:S01]  /*0a20*/  IMAD.MOV R15, RZ, RZ, -R13 ;  /* 0x000000ffff0f7224 */ /* 0x004fe200078e0a0d */
[----:B------:R-:W2:Y:S01]  /*0a30*/  LDC R9, c[0x0][0x148] ;  /* 0x00005200ff097b82 */ /* 0x000ea20000000800 */
[----:B------:R-:W-:-:S02]  /*0a40*/  SHF.L.U32 R153, R12, 0x2, RZ ;  /* 0x000000020c997819 */ /* 0x000fc400000006ff */
[----:B------:R-:W-:Y:S01]  /*0a50*/  LOP3.LUT R13, R2, 0xfffffffe, RZ, 0xc0, !PT ;  /* 0xfffffffe020d7812 */ /* 0x000fe200078ec0ff */
[----:B-1----:R-:W-:Y:S01]  /*0a60*/  IMAD R8, R8, R15, UR8 ;  /* 0x0000000808087e24 */ /* 0x002fe2000f8e020f */
[----:B------:R-:W-:-:S03]  /*0a70*/  LOP3.LUT R153, R12, 0xc, R153, 0x78, !PT ;  /* 0x0000000c0c997812 */ /* 0x000fc600078e7899 */
[----:B------:R-:W-:Y:S01]  /*0a80*/  IMAD.IADD R13, R12, 0x1, -R13 ;  /* 0x000000010c0d7824 */ /* 0x000fe200078e0a0d */
[----:B------:R-:W1:Y:S01]  /*0a90*/  LDC R15, c[0x0][0x140] ;  /* 0x00005000ff0f7b82 */ /* 0x000e620000000800 */
[----:B---3--:R-:W-:Y:S02]  /*0aa0*/  IMAD.MOV R24, RZ, RZ, -R14 ;  /* 0x000000ffff187224 */ /* 0x008fe400078e0a0e */
[----:B------:R-:W-:Y:S01]  /*0ab0*/  VIADD R12, R10, 0xffffffff ;  /* 0xffffffff0a0c7836 */ /* 0x000fe20000000000 */
[----:B------:R-:W-:Y:S01]  /*0ac0*/  ISETP.NE.AND P1, PT, R13, R8, PT ;  /* 0x000000080d00720c */ /* 0x000fe20003f25270 */
[----:B-----5:R-:W-:Y:S01]  /*0ad0*/  @!UP0 ULEA UR6, UR7, UR6, 0x18 ;  /* 0x0000000607068291 */ /* 0x020fe2000f8ec03f */
[----:B------:R-:W-:Y:S01]  /*0ae0*/  VOTEU.ALL UP0, P0 ;  /* 0x00000000003f7886 */ /* 0x000fe20000000000 */
[----:B------:R-:W-:-:S04]  /*0af0*/  LOP3.LUT P0, RZ, R11, 0x7, RZ, 0xc0, !PT ;  /* 0x000000070bff7812 */ /* 0x000fc8000780c0ff */
[----:B------:R-:W-:Y:S01]  /*0b00*/  ISETP.LT.U32.AND P0, PT, R153, 0x2, !P0 ;  /* 0x000000029900780c */ /* 0x000fe20004701070 */
[----:B--2---:R-:W-:-:S03]  /*0b10*/  IMAD R13, R9, R24, R6 ;  /* 0x00000018090d7224 */ /* 0x004fc600078e0206 */
[----:B------:R-:W-:Y:S01]  /*0b20*/  SEL R11, RZ, 0x1, !P0 ;  /* 0x00000001ff0b7807 */ /* 0x000fe20004000000 */
[----:B------:R-:W2:Y:S02]  /*0b30*/  FENCE.VIEW.ASYNC.S ;  /* 0x00000000000073c6 */ /* 0x000ea40000000000 */
[----:B--2---:R2:W3:Y:S01]  /*0b40*/  @!UP0 SYNCS.EXCH.64 URZ, [UR6+0x80], UR4 ;  /* 0x00008004063f85b2 */ /* 0x0044e20008000100 */
[----:B------:R-:W-:Y:S02]  /*0b50*/  @P1 LEA.HI R2, R153, R153, RZ, 0x1 ;  /* 0x0000009999021211 */ /* 0x000fe400078f08ff */
[----:B------:R-:W-:Y:S02]  /*0b60*/  ISETP.GE.U32.AND P0, PT, R12, 0x2, PT ;  /* 0x000000020c00780c */ /* 0x000fe40003f06070 */
[----:B------:R-:W-:Y:S02]  /*0b70*/  @P1 SHF.R.S32.HI R2, RZ, 0x1, R2 ;  /* 0x00000001ff021819 */ /* 0x000fe40000011402 */
[----:B-1----:R-:W-:-:S02]  /*0b80*/  ISETP.EQ.U32.AND P3, PT, R15, 0x1, PT ;  /* 0x000000010f00780c */ /* 0x002fc40003f62070 */
[----:B------:R-:W-:-:S04]  /*0b90*/  @P1 ISETP.NE.AND P6, PT, R2, R13, PT ;  /* 0x0000000d0200120c */ /* 0x000fc80003fc5270 */
[----:B------:R-:W-:Y:S02]  /*0ba0*/  @P1 SEL R152, RZ, 0x1, P6 ;  /* 0x00000001ff981807 */ /* 0x000fe40003000000 */
[C---:B------:R-:W-:Y:S01]  /*0bb0*/  ISETP.EQ.OR P1, PT, R0.reuse, 0x3, !P4 ;  /* 0x000000030000780c */ /* 0x040fe20006722670 */
[----:B------:R2:W1:Y:S01]  /*0bc0*/  @!UP1 SYNCS.EXCH.64 URZ, [UR6+0x88], UR4 ;  /* 0x00008804063f95b2 */ /* 0x0004620008000100 */
[----:B------:R-:W-:Y:S01]  /*0bd0*/  ISETP.EQ.AND P6, PT, R0, 0x2, !P5 ;  /* 0x000000020000780c */ /* 0x000fe20006fc2270 */
[----:B------:R-:W-:Y:S01]  /*0be0*/  NOP ;  /* 0x0000000000007918 */ /* 0x000fe20000000000 */
[----:B------:R-:W-:Y:S02]  /*0bf0*/  ISETP.EQ.AND P1, PT, R10, RZ, P1 ;  /* 0x000000ff0a00720c */ /* 0x000fe40000f22270 */
[----:B------:R-:W-:Y:S02]  /*0c00*/  SEL R19, RZ, 0x1, !P6 ;  /* 0x00000001ff137807 */ /* 0x000fe40007000000 */
[----:B------:R-:W-:-:S02]  /*0c10*/  SEL R22, RZ, 0x1, !P1 ;  /* 0x00000001ff167807 */ /* 0x000fc40004800000 */
[----:B------:R-:W-:Y:S02]  /*0c20*/  LOP3.LUT R152, R152, R11, RZ, 0xc0, !PT ;  /* 0x0000000b98987212 */ /* 0x000fe400078ec0ff */
[----:B------:R-:W-:Y:S02]  /*0c30*/  SEL R19, R19, 0x2, P0 ;  /* 0x0000000213137807 */ /* 0x000fe40000000000 */
[----:B------:R-:W-:Y:S01]  /*0c40*/  SEL R22, R22, 0x2, P0 ;  /* 0x0000000216167807 */ /* 0x000fe20000000000 */
[----:B--23--:R-:W-:Y:S06]  /*0c50*/  @!P3 BRA `(.L_x_7) ;  /* 0x000000000008b947 */ /* 0x00cfec0003800000 */
[----:B-1--4-:R-:W-:Y:S01]  /*0c60*/  UCGABAR_ARV ;  /* 0x00000000000079c7 */ /* 0x012fe20008000000 */
[----:B------:R-:W-:Y:S05]  /*0c70*/  BRA `(.L_x_8) ;  /* 0x0000000000047947 */ /* 0x000fea0003800000 */
.L_x_7:
[----:B-1--4-:R-:W-:Y:S01]  /*0c80*/  NOP ;  /* 0x0000000000007918 */ /* 0x012fe20000000000 */
.L_x_8:
[----:B------:R-:W1:Y:S01]  /*0c90*/  LDC R2, c[0x0][0x904] ;  /* 0x00024100ff027b82 */ /* 0x000e620000000800 */
[----:B------:R-:W-:Y:S02]  /*0ca0*/  IMAD.U32 R10, RZ, RZ, UR8 ;  /* 0x00000008ff0a7e24 */ /* 0x000fe4000f8e00ff */
[----:B------:R-:W-:Y:S01]  /*0cb0*/  IMAD.MOV.U32 R11, RZ, RZ, RZ ;  /* 0x000000ffff0b7224 */ /* 0x000fe200078e00ff */
[----:B-1----:R-:W-:-:S04]  /*0cc0*/  ISETP.NE.AND P1, PT, R2, 0x1, PT ;  /* 0x000000010200780c */ /* 0x002fc80003f25270 */
[----:B------:R-:W-:-:S09]  /*0cd0*/  P2R R7, PR, RZ, 0x2 ;  /* 0x00000002ff077803 */ /* 0x000fd20000000000 */
[----:B------:R-:W1:Y:S01]  /*0ce0*/  @P1 LDC R17, c[0x0][0x10] ;  /* 0x00000400ff111b82 */ /* 0x000e620000000800 */
[----:B------:R-:W-:Y:S02]  /*0cf0*/  @P1 IMAD.MOV.U32 R7, RZ, RZ, RZ ;  /* 0x000000ffff071224 */ /* 0x000fe400078e00ff */
[----:B------:R-:W-:-:S05]  /*0d00*/  @P1 IMAD.MOV.U32 R15, RZ, RZ, RZ ;  /* 0x000000ffff0f1224 */ /* 0x000fca00078e00ff */
[----:B------:R-:W2:Y:S01]  /*0d10*/  @!P1 LDC R13, c[0x0][0xc] ;  /* 0x00000300ff0d9b82 */ /* 0x000ea20000000800 */
[----:B------:R-:W-:Y:S01]  /*0d20*/  ULDC UR4, c[0x0][0xc] ;  /* 0x0000030000047ab9 */ /* 0x000fe20000000800 */
[----:B------:R-:W-:Y:S01]  /*0d30*/  ULDC UR5, c[0x0][0x10] ;  /* 0x0000040000057ab9 */ /* 0x000fe20000000800 */
[----:B------:R-:W-:Y:S01]  /*0d40*/  ULDC UR6, c[0x0][0x14] ;  /* 0x0000050000067ab9 */ /* 0x000fe20000000800 */
[----:B------:R-:W-:-:S04]  /*0d50*/  UIMAD.WIDE.U32 UR4, UR4, UR5, URZ ;  /* 0x00000005040472a5 */ /* 0x000fc8000f8e003f */
[----:B------:R-:W-:Y:S02]  /*0d60*/  UIMAD.WIDE.U32 UR46, UR4, UR6, URZ ;  /* 0x00000006042e72a5 */ /* 0x000fe4000f8e003f */
[----:B------:R-:W-:-:S04]  /*0d70*/  UIMAD UR39, UR5, UR6, URZ ;  /* 0x00000006052772a4 */ /* 0x000fc8000f8e023f */
[----:B------:R-:W-:Y:S01]  /*0d80*/  UIADD3 UR39, UR47, UR39, URZ ;  /* 0x000000272f277290 */ /* 0x000fe2000fffe03f */
[----:B-1----:R-:W-:-:S04]  /*0d90*/  @P1 IMAD.WIDE.U32 R16, R17, UR8, R6 ;  /* 0x0000000811101c25 */ /* 0x002fc8000f8e0006 */
[----:B------:R-:W-:Y:S02]  /*0da0*/  @P1 IMAD.IADD R17, R17, 0x1, R15 ;  /* 0x0000000111111824 */ /* 0x000fe400078e020f */
[----:B--2---:R-:W-:-:S04]  /*0db0*/  @!P1 IMAD.WIDE.U32 R10, R6, R13, R10 ;  /* 0x0000000d060a9225 */ /* 0x004fc800078e000a */
[----:B------:R-:W-:Y:S02]  /*0dc0*/  @!P1 IMAD.MOV.U32 R16, RZ, RZ, R10 ;  /* 0x000000ffff109224 */ /* 0x000fe400078e000a */
[----:B------:R-:W-:Y:S01]  /*0dd0*/  @!P1 IMAD.MOV.U32 R17, RZ, RZ, R11 ;  /* 0x000000ffff119224 */ /* 0x000fe200078e000b */
[----:B------:R-:W-:Y:S06]  /*0de0*/  @!P3 BRA `(.L_x_9) ;  /* 0x00000000000cb947 */ /* 0x000fec0003800000 */
[----:B------:R-:W-:Y:S01]  /*0df0*/  UCGABAR_WAIT ;  /* 0x0000000000007dc7 */ /* 0x000fe20008000000 */
[----:B------:R-:W-:Y:S01]  /*0e00*/  CCTL.IVALL ;  /* 0x00000000ff00798f */ /* 0x000fe20002000000 */
[----:B------:R-:W-:Y:S05]  /*0e10*/  BRA `(.L_x_10) ;  /* 0x0000000000047947 */ /* 0x000fea0003800000 */
.L_x_9:
[----:B------:R-:W-:Y:S06]  /*0e20*/  BAR.SYNC.DEFER_BLOCKING 0x0 ;  /* 0x0000000000007b1d */ /* 0x000fec0000010000 */
.L_x_10:
[----:B------:R-:W1:Y:S01]  /*0e30*/  S2UR UR37, SR_CgaCtaId ;  /* 0x00000000002579c3 */ /* 0x000e620000008800 */
[----:B------:R-:W-:Y:S04]  /*0e40*/  BSSY B6, `(.L_x_11) ;  /* 0x00008c9000067945 */ /* 0x000fe80003800000 */
[----:B------:R-:W-:Y:S05]  /*0e50*/  @!P5 BRA `(.L_x_12) ;  /* 0x0000005c00ccd947 */ /* 0x000fea0003800000 */
[----:B------:R-:W-:-:S13]  /*0e60*/  ISETP.GT.U32.AND P0, PT, R12, 0x1, PT ;  /* 0x000000010c00780c */ /* 0x000fda0003f04070 */
[----:B------:R-:W-:Y:S05]  /*0e70*/  @P0 BRA `(.L_x_13) ;  /* 0x0000008c00140947 */ /* 0x000fea0003800000 */
[----:B------:R-:W-:Y:S01]  /*0e80*/  ULDC.64 UR4, c[0x0][0x8f8] ;  /* 0x00023e0000047ab9 */ /* 0x000fe20000000a00 */
[----:B------:R-:W-:Y:S01]  /*0e90*/  UMOV UR43, 0xffffffff ;  /* 0xffffffff002b7882 */ /* 0x000fe20000000000 */
[----:B------:R-:W-:Y:S01]  /*0ea0*/  ISETP.GE.U32.AND P0, PT, R16, UR4, PT ;  /* 0x0000000410007c0c */ /* 0x000fe2000bf06070 */
[----:B------:R-:W-:Y:S01]  /*0eb0*/  IMAD.MOV.U32 R23, RZ, RZ, -0x1 ;  /* 0xffffffffff177424 */ /* 0x000fe200078e00ff */
[----:B------:R-:W-:Y:S02]  /*0ec0*/  PRMT R154, RZ, 0x7610, R154 ;  /* 0x00007610ff9a7816 */ /* 0x000fe4000000009a */
[----:B------:R-:W-:Y:S02]  /*0ed0*/  ISETP.GE.U32.AND.EX P0, PT, R17, UR5, PT, P0 ;  /* 0x0000000511007c0c */ /* 0x000fe4000bf06100 */
[----:B------:R-:W-:Y:S02]  /*0ee0*/  MOV R158, 0xffffffff ;  /* 0xffffffff009e7802 */ /* 0x000fe40000000f00 */
[----:B------:R-:W-:-:S09]  /*0ef0*/  PRMT R0, RZ, 0x7610, R0 ;  /* 0x00007610ff007816 */ /* 0x000fd20000000000 */
[----:B------:R-:W-:Y:S05]  /*0f00*/  @P0 BRA `(.L_x_14) ;  /* 0x0000000400240947 */ /* 0x000fea0003800000 */
[----:B------:R-:W2:Y:S01]  /*0f10*/  LDC.64 R20, c[0x0][0x8d0] ;  /* 0x00023400ff147b82 */ /* 0x000ea20000000a00 */
[----:B------:R-:W-:Y:S02]  /*0f20*/  IMAD.MOV.U32 R4, RZ, RZ, R16 ;  /* 0x000000ffff047224 */ /* 0x000fe400078e0010 */
[----:B------:R-:W-:-:S05]  /*0f30*/  IMAD.MOV.U32 R5, RZ, RZ, R17 ;  /* 0x000000ffff057224 */ /* 0x000fca00078e0011 */
[----:B------:R-:W3:Y:S08]  /*0f40*/  LDC R0, c[0x0][0x8d8] ;  /* 0x00023600ff007b82 */ /* 0x000ef00000000800 */
[----:B------:R-:W4:Y:S01]  /*0f50*/  LDC.64 R26, c[0x0][0x8c8] ;  /* 0x00023200ff1a7b82 */ /* 0x000f220000000a00 */
[----:B--2---:R-:W-:-:S04]  /*0f60*/  ISETP.NE.U32.AND P0, PT, R20, RZ, PT ;  /* 0x000000ff1400720c */ /* 0x004fc80003f05070 */
[----:B------:R-:W-:-:S13]  /*0f70*/  ISETP.NE.AND.EX P0, PT, R21, RZ, PT, P0 ;  /* 0x000000ff1500720c */ /* 0x000fda0003f05300 */
[----:B---34-:R-:W-:Y:S05]  /*0f80*/  @!P0 BRA `(.L_x_15) ;  /* 0x0000000000288947 */ /* 0x018fea0003800000 */
[----:B------:R-:W2:Y:S02]  /*0f90*/  LDC R3, c[0x0][0x8dc] ;  /* 0x00023700ff037b82 */ /* 0x000ea40000000800 */
[----:B--2---:R-:W-:-:S05]  /*0fa0*/  IADD3 R3, P0, R16, R3, RZ ;  /* 0x0000000310037210 */ /* 0x004fca0007f1e0ff */
[----:B------:R-:W-:-:S04]  /*0fb0*/  IMAD.X R15, RZ, RZ, R17, P0 ;  /* 0x000000ffff0f7224 */ /* 0x000fc800000e0611 */
[----:B------:R-:W-:-:S04]  /*0fc0*/  IMAD.WIDE.U32 R4, R15, R20, RZ ;  /* 0x000000140f047225 */ /* 0x000fc800078e00ff */
[----:B------:R-:W-:-:S04]  /*0fd0*/  IMAD.WIDE.U32 R10, P0, R3, R21, R4 ;  /* 0x00000015030a7225 */ /* 0x000fc80007800004 */
[----:B------:R-:W-:-:S04]  /*0fe0*/  IMAD.WIDE.U32 R4, R3, R20, RZ ;  /* 0x0000001403047225 */ /* 0x000fc800078e00ff */
[----:B------:R-:W-:Y:S01]  /*0ff0*/  IMAD.X R13, RZ, RZ, RZ, P0 ;  /* 0x000000ffff0d7224 */ /* 0x000fe200000e06ff */
[----:B------:R-:W-:Y:S01]  /*1000*/  IADD3 RZ, P0, R5, R10, RZ ;  /* 0x0000000a05ff7210 */ /* 0x000fe20007f1e0ff */
[----:B------:R-:W-:-:S04]  /*1010*/  IMAD.MOV.U32 R12, RZ, RZ, R11 ;  /* 0x000000ffff0c7224 */ /* 0x000fc800078e000b */
[----:B------:R-:W-:-:S08]  /*1020*/  IMAD.WIDE.U32.X R4, R15, R21, R12, P0 ;  /* 0x000000150f047225 */ /* 0x000fd000000e040c */
.L_x_15:
[----:B------:R-:W2:Y:S01]  /*1030*/  LDC.64 R14, c[0x0][0x8e8] ;  /* 0x00023a00ff0e7b82 */ /* 0x000ea20000000a00 */
[-CC-:B------:R-:W-:Y:S01]  /*1040*/  SHF.R.U64 R28, R4, R0.reuse, R5.reuse ;  /* 0x00000000041c7219 */ /* 0x180fe20000001205 */
[----:B------:R-:W-:Y:S01]  /*1050*/  ULDC UR4, c[0x0][0x900] ;  /* 0x0002400000047ab9 */ /* 0x000fe20000000800 */
[----:B------:R-:W-:Y:S02]  /*1060*/  SHF.R.U32.HI R0, RZ, R0, R5 ;  /* 0x00000000ff007219 */ /* 0x000fe40000011605 */
[----:B------:R-:W-:-:S03]  /*1070*/  IADD3 R3, P0, RZ, -R28, RZ ;  /* 0x8000001cff037210 */ /* 0x000fc60007f1e0ff */
[----:B------:R-:W3:Y:S02]  /*1080*/  LDC R10, c[0x0][0x8c0] ;  /* 0x00023000ff0a7b82 */ /* 0x000ee40000000800 */
[----:B------:R-:W-:-:S04]  /*1090*/  IMAD.X R5, RZ, RZ, ~R0, P0 ;  /* 0x000000ffff057224 */ /* 0x000fc800000e0e00 */
[-C--:B------:R-:W-:Y:S02]  /*10a0*/  IMAD R0, R5, R26.reuse, RZ ;  /* 0x0000001a05007224 */ /* 0x080fe400078e02ff */
[----:B------:R-:W4:Y:S01]  /*10b0*/  LDC R7, c[0x0][0x8b0] ;  /* 0x00022c00ff077b82 */ /* 0x000f220000000800 */
[----:B------:R-:W-:-:S04]  /*10c0*/  IMAD.WIDE.U32 R4, R3, R26, R16 ;  /* 0x0000001a03047225 */ /* 0x000fc800078e0010 */
[----:B------:R-:W-:Y:S02]  /*10d0*/  IMAD R3, R3, R27, R0 ;  /* 0x0000001b03037224 */ /* 0x000fe400078e0200 */
[----:B------:R-:W-:Y:S01]  /*10e0*/  IMAD R27, R9, R24, R6 ;  /* 0x00000018091b7224 */ /* 0x000fe200078e0206 */
[----:B------:R-:W1:Y:S01]  /*10f0*/  LDC R23, c[0x0][0x8a8] ;  /* 0x00022a00ff177b82 */ /* 0x000e620000000800 */
[----:B------:R-:W-:Y:S01]  /*1100*/  IMAD.IADD R3, R5, 0x1, R3 ;  /* 0x0000000105037824 */ /* 0x000fe200078e0203 */
[----:B--2---:R-:W-:-:S04]  /*1110*/  ISETP.NE.U32.AND P0, PT, R14, RZ, PT ;  /* 0x000000ff0e00720c */ /* 0x004fc80003f05070 */
[----:B------:R-:W-:Y:S02]  /*1120*/  ISETP.NE.AND.EX P0, PT, R15, RZ, PT, P0 ;  /* 0x000000ff0f00720c */ /* 0x000fe40003f05300 */
[----:B------:R-:W2:Y:S01]  /*1130*/  LDC R12, c[0x0][0x8f0] ;  /* 0x00023c00ff0c7b82 */ /* 0x000ea20000000800 */
[-CC-:B---3--:R-:W-:Y:S02]  /*1140*/  SHF.R.U64 R13, R4, R10.reuse, R3.reuse ;  /* 0x0000000a040d7219 */ /* 0x188fe40000001203 */
[----:B------:R-:W-:-:S05]  /*1150*/  SHF.R.U32.HI R0, RZ, R10, R3 ;  /* 0x0000000aff007219 */ /* 0x000fca0000011603 */
[----:B------:R-:W3:Y:S01]  /*1160*/  LDC R20, c[0x0][0x8e0] ;  /* 0x00023800ff147b82 */ /* 0x000ee20000000800 */
[-CC-:B----4-:R-:W-:Y:S02]  /*1170*/  SHF.R.U64 R25, R13, R7.reuse, R0.reuse ;  /* 0x000000070d197219 */ /* 0x190fe40000001200 */
[----:B------:R-:W-:Y:S01]  /*1180*/  SHF.R.U32.HI R3, RZ, R7, R0 ;  /* 0x00000007ff037219 */ /* 0x000fe20000011600 */
[----:B------:R-:W-:-:S03]  /*1190*/  IMAD.MOV.U32 R0, RZ, RZ, -0x1 ;  /* 0xffffffffff007424 */ /* 0x000fc600078e00ff */
[--C-:B------:R-:W-:Y:S01]  /*11a0*/  SHF.R.U64 R26, R25, UR4, R3.reuse ;  /* 0x00000004191a7c19 */ /* 0x100fe20008001203 */
[----:B------:R-:W4:Y:S01]  /*11b0*/  LDC R21, c[0x0][0x8b8] ;  /* 0x00022e00ff157b82 */ /* 0x000f220000000800 */
[----:B------:R-:W-:Y:S02]  /*11c0*/  SHF.L.U32 R0, R0, UR4, RZ ;  /* 0x0000000400007c19 */ /* 0x000fe400080006ff */
[----:B------:R-:W-:Y:S01]  /*11d0*/  SHF.R.U32.HI R5, RZ, UR4, R3 ;  /* 0x00000004ff057c19 */ /* 0x000fe20008011603 */
[----:B------:R-:W-:Y:S01]  /*11e0*/  IMAD.MOV.U32 R4, RZ, RZ, R26 ;  /* 0x000000ffff047224 */ /* 0x000fe200078e001a */
[----:B------:R-:W-:Y:S01]  /*11f0*/  LOP3.LUT R0, RZ, R0, RZ, 0x33, !PT ;  /* 0x00000000ff007212 */ /* 0x000fe200078e33ff */
[----:B-1----:R-:W-:Y:S06]  /*1200*/  @!P0 BRA `(.L_x_16) ;  /* 0x0000000000288947 */ /* 0x002fec0003800000 */
[----:B------:R-:W1:Y:S02]  /*1210*/  LDC R3, c[0x0][0x8f4] ;  /* 0x00023d00ff037b82 */ /* 0x000e640000000800 */
[----:B-1----:R-:W-:-:S05]  /*1220*/  IADD3 R3, P0, R26, R3, RZ ;  /* 0x000000031a037210 */ /* 0x002fca0007f1e0ff */
[----:B------:R-:W-:-:S04]  /*1230*/  IMAD.X R9, RZ, RZ, R5, P0 ;  /* 0x000000ffff097224 */ /* 0x000fc800000e0605 */
[----:B------:R-:W-:-:S04]  /*1240*/  IMAD.WIDE.U32 R4, R9, R14, RZ ;  /* 0x0000000e09047225 */ /* 0x000fc800078e00ff */
[----:B------:R-:W-:-:S04]  /*1250*/  IMAD.WIDE.U32 R6, P0, R3, R15, R4 ;  /* 0x0000000f03067225 */ /* 0x000fc80007800004 */
[----:B------:R-:W-:Y:S01]  /*1260*/  IMAD.WIDE.U32 R4, R3, R14, RZ ;  /* 0x0000000e03047225 */ /* 0x000fe200078e00ff */
[----:B------:R-:W-:-:S03]  /*1270*/  MOV R10, R7 ;  /* 0x00000007000a7202 */ /* 0x000fc60000000f00 */
[----:B------:R-:W-:Y:S01]  /*1280*/  IMAD.X R11, RZ, RZ, RZ, P0 ;  /* 0x000000ffff0b7224 */ /* 0x000fe200000e06ff */
[----:B------:R-:W-:-:S05]  /*1290*/  IADD3 RZ, P0, R5, R6, RZ ;  /* 0x0000000605ff7210 */ /* 0x000fca0007f1e0ff */
[----:B------:R-:W-:-:S08]  /*12a0*/  IMAD.WIDE.U32.X R4, R9, R15, R10, P0 ;  /* 0x0000000f09047225 */ /* 0x000fd000000e040a */
.L_x_16:
[----:B--2---:R-:W-:Y:S01]  /*12b0*/  SHF.R.U64 R3, R4, R12, R5 ;  /* 0x0000000c04037219 */ /* 0x004fe20000001205 */
[----:B------:R-:W-:Y:S01]  /*12c0*/  USHF.L.U32 UR4, UR38, UR4, URZ ;  /* 0x0000000426047299 */ /* 0x000fe2000800063f */
[----:B------:R-:W-:Y:S01]  /*12d0*/  LOP3.LUT R0, R25, R0, RZ, 0xc0, !PT ;  /* 0x0000000019007212 */ /* 0x000fe200078ec0ff */
[----:B------:R-:W-:Y:S01]  /*12e0*/  VIADD R4, R23, 0xffffffff ;  /* 0xffffffff17047836 */ /* 0x000fe20000000000 */
[----:B------:R-:W-:Y:S01]  /*12f0*/  SEL R8, R8, R27, !P1 ;  /* 0x0000001b08087207 */ /* 0x000fe20004800000 */
[----:B------:R-:W-:Y:S01]  /*1300*/  IMAD.MOV R5, RZ, RZ, -R3 ;  /* 0x000000ffff057224 */ /* 0x000fe200078e0a03 */
[----:B------:R-:W-:Y:S01]  /*1310*/  R2UR UR43, R28 ;  /* 0x000000001c2b72ca */ /* 0x000fe200000e0000 */
[----:B------:R-:W-:Y:S01]  /*1320*/  IMAD R3, R3, UR4, R0 ;  /* 0x0000000403037c24 */ /* 0x000fe2000f8e0200 */
[----:B------:R-:W-:Y:S01]  /*1330*/  LOP3.LUT R4, R13, R4, RZ, 0xc0, !PT ;  /* 0x000000040d047212 */ /* 0x000fe200078ec0ff */
[----:B---3--:R-:W-:Y:S02]  /*1340*/  IMAD R0, R5, R20, R26 ;  /* 0x0000001405007224 */ /* 0x008fe400078e021a */
[----:B----4-:R-:W-:-:S02]  /*1350*/  IMAD R8, R3, R21, R8 ;  /* 0x0000001503087224 */ /* 0x010fc400078e0208 */
[----:B------:R-:W-:Y:S02]  /*1360*/  IMAD R23, R0, R23, R4 ;  /* 0x0000001700177224 */ /* 0x000fe400078e0204 */
[----:B------:R-:W-:-:S03]  /*1370*/  IMAD.MOV.U32 R0, RZ, RZ, 0x1 ;  /* 0x00000001ff007424 */ /* 0x000fc600078e00ff */
[----:B------:R-:W-:Y:S02]  /*1380*/  SEL R158, R23, R8, !P1 ;  /* 0x00000008179e7207 */ /* 0x000fe40004800000 */
[----:B------:R-:W-:-:S07]  /*1390*/  SEL R23, R8, R23, !P1 ;  /* 0x0000001708177207 */ /* 0x000fce0004800000 */
.L_x_14:
[----:B------:R-:W-:-:S08]  /*13a0*/  NOP ;  /* 0x0000000000007918 */ /* 0x000fd00000000000 */
[----:B------:R-:W2:Y:S02]  /*13b0*/  USETMAXREG.TRY_ALLOC.CTAPOOL UP0, 0xe8 ;  /* 0x000000e8000079c8 */ /* 0x000ea40008000600 */
[----:B--2---:R-:W-:-:S13]  /*13c0*/  PLOP3.LUT P0, PT, PT, PT, UP0, 0x80, 0x0 ;  /* 0x000000000000781c */ /* 0x004fda0003f0f008 */
[----:B------:R-:W-:Y:S05]  /*13d0*/  @!P0 BRA `(.L_x_14) ;  /* 0xfffffffc00f08947 */ /* 0x000fea000383ffff */
[----:B------:R-:W-:Y:S02]  /*13e0*/  ULDC.64 UR4, c[0x0][0x590] ;  /* 0x0001640000047ab9 */ /* 0x000fe40000000a00 */
[----:B------:R-:W-:Y:S02]  /*13f0*/  IMAD.U32 R166, RZ, RZ, UR4 ;  /* 0x00000004ffa67e24 */ /* 0x000fe4000f8e00ff */
[----:B------:R-:W-:-:S03]  /*1400*/  IMAD.U32 R165, RZ, RZ, UR5 ;  /* 0x00000005ffa57e24 */ /* 0x000fc6000f8e00ff */
[----:B------:R-:W-:-:S04]  /*1410*/  ISETP.NE.U32.AND P1, PT, R166, RZ, PT ;  /* 0x000000ffa600720c */ /* 0x000fc80003f25070 */
[----:B------:R-:W-:-:S13]  /*1420*/  ISETP.NE.AND.EX P0, PT, R165, RZ, PT, P1 ;  /* 0x000000ffa500720c */ /* 0x000fda0003f05310 */
[----:B------:R-:W-:Y:S05]  /*1430*/  @P0 BRA `(.L_x_17) ;  /* 0x00000000002c0947 */ /* 0x000fea0003800000 */
[----:B------:R-:W-:Y:S02]  /*1440*/  ULDC.64 UR4, c[0x0][0x588] ;  /* 0x0001620000047ab9 */ /* 0x000fe40000000a00 */
[----:B------:R-:W-:-:S04]  /*1450*/  ISETP.NE.U32.AND P0, PT, RZ, UR4, PT ;  /* 0x00000004ff007c0c */ /* 0x000fc8000bf05070 */
[----:B------:R-:W-:-:S13]  /*1460*/  ISETP.NE.AND.EX P0, PT, RZ, UR5, PT, P0 ;  /* 0x00000005ff007c0c */ /* 0x000fda000bf05300 */
[----:B------:R-:W-:Y:S05]  /*1470*/  @!P0 BRA `(.L_x_18) ;  /* 0x0000000000108947 */ /* 0x000fea0003800000 */
[----:B------:R-:W2:Y:S02]  /*1480*/  LDC.64 R4, c[0x0][0x588] ;  /* 0x00016200ff047b82 */ /* 0x000ea40000000a00 */
[----:B--2---:R2:W5:Y:S01]  /*1490*/  LDG.E R155, desc[UR48][R4.64] ;  /* 0x00000030049b7981 */ /* 0x004562000c1e1900 */
[----:B------:R-:W-:Y:S01]  /*14a0*/  IMAD.MOV.U32 R154, RZ, RZ, 0x1 ;  /* 0x00000001ff9a7424 */ /* 0x000fe200078e00ff */
[----:B------:R-:W-:Y:S06]  /*14b0*/  BRA `(.L_x_17) ;  /* 0x00000000000c7947 */ /* 0x000fec0003800000 */
.L_x_18:
[----:B------:R-:W-:Y:S01]  /*14c0*/  ULDC UR4, c[0x0][0x580] ;  /* 0x0001600000047ab9 */ /* 0x000fe20000000800 */
[----:B------:R-:W-:Y:S02]  /*14d0*/  IMAD.MOV.U32 R154, RZ, RZ, 0x1 ;  /* 0x00000001ff9a7424 */ /* 0x000fe400078e00ff */
[----:B------:R-:W-:-:S07]  /*14e0*/  IMAD.U32 R155, RZ, RZ, UR4 ;  /* 0x00000004ff9b7e24 */ /* 0x000fce000f8e00ff */
.L_x_17:
[----:B------:R-:W-:Y:S02]  /*14f0*/  ULDC.64 UR4, c[0x0][0x5b0] ;  /* 0x00016c0000047ab9 */ /* 0x000fe40000000a00 */
[----:B------:R-:W-:-:S04]  /*1500*/  ISETP.NE.U32.AND P0, PT, RZ, UR4, PT ;  /* 0x00000004ff007c0c */ /* 0x000fc8000bf05070 */
[----:B------:R-:W-:-:S13]  /*1510*/  ISETP.NE.AND.EX P0, PT, RZ, UR5, PT, P0 ;  /* 0x00000005ff007c0c */ /* 0x000fda000bf05300 */
[----:B------:R-:W-:Y:S05]  /*1520*/  @P0 BRA `(.L_x_19) ;  /* 0x0000000000240947 */ /* 0x000fea0003800000 */
[----:B------:R-:W-:Y:S02]  /*1530*/  ULDC.64 UR4, c[0x0][0x5a8] ;  /* 0x00016a0000047ab9 */ /* 0x000fe40000000a00 */
[----:B------:R-:W-:-:S04]  /*1540*/  ISETP.NE.U32.AND P0, PT, RZ, UR4, PT ;  /* 0x00000004ff007c0c */ /* 0x000fc8000bf05070 */
[----:B------:R-:W-:-:S13]  /*1550*/  ISETP.NE.AND.EX P0, PT, RZ, UR5, PT, P0 ;  /* 0x00000005ff007c0c */ /* 0x000fda000bf05300 */
[----:B------:R-:W-:Y:S05]  /*1560*/  @!P0 BRA `(.L_x_20) ;  /* 0x00000000000c8947 */ /* 0x000fea0003800000 */
[----:B------:R-:W3:Y:S02]  /*1570*/  LDC.64 R156, c[0x0][0x5a8] ;  /* 0x00016a00ff9c7b82 */ /* 0x000ee40000000a00 */
[----:B---3--:R3:W5:Y:S01]  /*1580*/  LDG.E R156, desc[UR48][R156.64] ;  /* 0x000000309c9c7981 */ /* 0x008762000c1e1900 */
[----:B------:R-:W-:Y:S05]  /*1590*/  BRA `(.L_x_19) ;  /* 0x0000000000087947 */ /* 0x000fea0003800000 */
.L_x_20:
[----:B------:R-:W-:Y:S02]  /*15a0*/  ULDC UR4, c[0x0][0x5a0] ;  /* 0x0001680000047ab9 */ /* 0x000fe40000000800 */
[----:B------:R-:W-:-:S07]  /*15b0*/  IMAD.U32 R156, RZ, RZ, UR4 ;  /* 0x00000004ff9c7e24 */ /* 0x000fce000f8e00ff */
.L_x_19:
[----:B------:R-:W-:Y:S01]  /*15c0*/  LOP3.LUT P2, RZ, R0, 0xff, RZ, 0xc0, !PT ;  /* 0x000000ff00ff7812 */ /* 0x000fe2000784c0ff */
[----:B------:R-:W-:Y:S01]  /*15d0*/  UMOV UR36, URZ ;  /* 0x0000003f00247c82 */ /* 0x000fe20008000000 */
[----:B------:R-:W-:-:S11]  /*15e0*/  PLOP3.LUT P0, PT, PT, PT, PT, 0x80, 0x0 ;  /* 0x000000000000781c */ /* 0x000fd60003f0f070 */
[----:B------:R-:W-:Y:S05]  /*15f0*/  @!P2 BRA `(.L_x_21) ;  /* 0x00000054004ca947 */ /* 0x000fea0003800000 */
[----:B------:R-:W-:Y:S01]  /*1600*/  ULDC UR4, c[0x0][0x28c] ;  /* 0x0000a30000047ab9 */ /* 0x000fe20000000800 */
[----:B---3--:R-:W-:Y:S01]  /*1610*/  IMAD.MOV.U32 R157, RZ, RZ, 0x10 ;  /* 0x00000010ff9d7424 */ /* 0x008fe200078e00ff */
[----:B------:R-:W-:Y:S01]  /*1620*/  UIADD3 UR4, UR4, 0x3f, URZ ;  /* 0x0000003f04047890 */ /* 0x000fe2000fffe03f */
[----:B------:R-:W-:Y:S01]  /*1630*/  LOP3.LUT P0, RZ, R18, 0x4, RZ, 0xc0, !PT ;  /* 0x0000000412ff7812 */ /* 0x000fe2000780c0ff */
[----:B------:R-:W-:Y:S01]  /*1640*/  ULDC.64 UR54, c[0x0][0x198] ;  /* 0x0000660000367ab9 */ /* 0x000fe20000000a00 */
[----:B------:R-:W-:Y:S01]  /*1650*/  LOP3.LUT R159, R22, 0x1, RZ, 0xfc, !PT ;  /* 0x00000001169f7812 */ /* 0x000fe200078efcff */
[----:B------:R-:W-:Y:S01]  /*1660*/  USHF.R.S32.HI UR5, URZ, 0x1f, UR4 ;  /* 0x0000001f3f057899 */ /* 0x000fe20008011404 */
[----:B------:R-:W-:Y:S01]  /*1670*/  LOP3.LUT R161, R19, 0x1, RZ, 0xfc, !PT ;  /* 0x0000000113a17812 */ /* 0x000fe200078efcff */
[----:B------:R-:W-:Y:S01]  /*1680*/  UMOV UR44, URZ ;  /* 0x0000003f002c7c82 */ /* 0x000fe20008000000 */
[----:B------:R-:W-:Y:S01]  /*1690*/  SEL R157, R157, 0xfffffff0, !P0 ;  /* 0xfffffff09d9d7807 */ /* 0x000fe20004000000 */
[----:B------:R-:W-:Y:S01]  /*16a0*/  ULEA.HI UR5, UR5, UR4, URZ, 0x6 ;  /* 0x0000000405057291 */ /* 0x000fe2000f8f303f */
[----:B------:R-:W-:Y:S01]  /*16b0*/  UMOV UR45, URZ ;  /* 0x0000003f002d7c82 */ /* 0x000fe20008000000 */
[----:B------:R-:W-:-:S02]  /*16c0*/  UMOV UR50, URZ ;  /* 0x0000003f00327c82 */ /* 0x000fc40008000000 */
[----:B------:R-:W-:Y:S01]  /*16d0*/  USHF.R.S32.HI UR51, URZ, 0x6, UR5 ;  /* 0x000000063f337899 */ /* 0x000fe20008011405 */
[----:B------:R-:W-:-:S11]  /*16e0*/  UMOV UR36, URZ ;  /* 0x0000003f00247c82 */ /* 0x000fd60008000000 */
.L_x_139:
[----:B------:R-:W-:Y:S01]  /*16f0*/  LOP3.LUT R0, R18, 0x80, RZ, 0xc0, !PT ;  /* 0x0000008012007812 */ /* 0x000fe200078ec0ff */
[----:B------:R-:W3:Y:S01]  /*1700*/  S2UR UR52, SR_CgaCtaId ;  /* 0x00000000003479c3 */ /* 0x000ee20000008800 */
[----:B------:R-:W-:Y:S02]  /*1710*/  UMOV UR53, 0x400 ;  /* 0x0000040000357882 */ /* 0x000fe40000000000 */
[----:B------:R-:W-:-:S06]  /*1720*/  SHF.R.U32.HI R0, RZ, 0x7, R0 ;  /* 0x00000007ff007819 */ /* 0x000fcc0000011600 */
[----:B------:R-:W4:Y:S01]  /*1730*/  SHFL.IDX PT, R0, R0, RZ, 0x1f ;  /* 0x00001fff00007589 */ /* 0x000f2200000e0000 */
[----:B---3--:R-:W-:Y:S01]  /*1740*/  ULEA UR53, UR52, UR53, 0x18 ;  /* 0x0000003534357291 */ /* 0x008fe2000f8ec03f */
[----:B----4-:R-:W-:-:S13]  /*1750*/  R2UR UR4, R0 ;  /* 0x00000000000472ca */ /* 0x010fda00000e0000 */
[----:B------:R-:W-:-:S04]  /*1760*/  ULEA.HI UR5, UR4, UR4, URZ, 0x1 ;  /* 0x0000000404057291 */ /* 0x000fc8000f8f083f */
[----:B------:R-:W-:-:S04]  /*1770*/  ULOP3.LUT UR5, UR5, 0x7fffe, URZ, 0xc0, !UPT ;  /* 0x0007fffe05057892 */ /* 0x000fc8000f8ec03f */
[----:B------:R-:W-:-:S03]  /*1780*/  UIADD3 UR5, UR4, -UR5, URZ ;  /* 0x8000000504057290 */ /* 0x000fc6000fffe03f */
[----:B------:R-:W-:Y:S01]  /*1790*/  ULDC UR4, c[0x0][0x28c] ;  /* 0x0000a30000047ab9 */ /* 0x000fe20000000800 */
[----:B------:R-:W-:Y:S01]  /*17a0*/  ULEA UR5, UR5, UR53, 0xd ;  /* 0x0000003505057291 */ /* 0x000fe2000f8e683f */
[----:B------:R-:W-:-:S03]  /*17b0*/  ISETP.LT.AND P0, PT, RZ, UR4, PT ;  /* 0x00000004ff007c0c */ /* 0x000fc6000bf01270 */
[----:B------:R-:W-:-:S04]  /*17c0*/  UIADD3 UR5, UR5, 0x8400, URZ ;  /* 0x0000840005057890 */ /* 0x000fc8000fffe03f */
[----:B------:R-:W-:-:S04]  /*17d0*/  USHF.R.U32.HI UR5, URZ, 0x4, UR5 ;  /* 0x000000043f057899 */ /* 0x000fc80008011605 */
[----:B------:R-:W-:Y:S02]  /*17e0*/  ULOP3.LUT UR40, UR5, 0x3fff, URZ, 0xc0, !UPT ;  /* 0x00003fff05287892 */ /* 0x000fe4000f8ec03f */
[----:B-1----:R-:W-:Y:S10]  /*17f0*/  @P0 BRA `(.L_x_22) ;  /* 0x0000000000400947 */ /* 0x002ff40003800000 */
[----:B------:R-:W-:Y:S01]  /*1800*/  MOV R0, 0x0 ;  /* 0x0000000000007802 */ /* 0x000fe20000000f00 */
[----:B------:R-:W-:Y:S01]  /*1810*/  ULDC.64 UR4, c[0x4][0x70] ;  /* 0x01001c0000047ab9 */ /* 0x000fe20000000a00 */
[----:B------:R-:W-:Y:S01]  /*1820*/  ULDC.64 UR6, c[0x4][0x8] ;  /* 0x0100020000067ab9 */ /* 0x000fe20000000a00 */
[----:B--2---:R-:W-:Y:S01]  /*1830*/  IMAD.U32 R4, RZ, RZ, UR4 ;  /* 0x00000004ff047e24 */ /* 0x004fe2000f8e00ff */
[----:B------:R2:W3:Y:S01]  /*1840*/  LDC.64 R14, c[0x4][R0] ;  /* 0x01000000000e7b82 */ /* 0x0004e20000000a00 */
[----:B------:R-:W-:Y:S01]  /*1850*/  MOV R5, UR5 ;  /* 0x0000000500057c02 */ /* 0x000fe20008000f00 */
[----:B------:R-:W-:Y:S01]  /*1860*/  ULDC.64 UR4, c[0x4][0x78] ;  /* 0x01001e0000047ab9 */ /* 0x000fe20000000a00 */
[----:B------:R-:W-:Y:S02]  /*1870*/  IMAD.U32 R10, RZ, RZ, UR6 ;  /* 0x00000006ff0a7e24 */ /* 0x000fe4000f8e00ff */
[----:B------:R-:W-:Y:S02]  /*1880*/  IMAD.U32 R6, RZ, RZ, UR4 ;  /* 0x00000004ff067e24 */ /* 0x000fe4000f8e00ff */
[----:B------:R-:W-:-:S02]  /*1890*/  IMAD.U32 R7, RZ, RZ, UR5 ;  /* 0x00000005ff077e24 */ /* 0x000fc4000f8e00ff */
[----:B------:R-:W-:Y:S02]  /*18a0*/  IMAD.U32 R11, RZ, RZ, UR7 ;  /* 0x00000007ff0b7e24 */ /* 0x000fe4000f8e00ff */
[----:B------:R-:W-:Y:S02]  /*18b0*/  IMAD.MOV.U32 R8, RZ, RZ, 0x1e1 ;  /* 0x000001e1ff087424 */ /* 0x000fe400078e00ff */
[----:B------:R-:W-:Y:S02]  /*18c0*/  IMAD.MOV.U32 R12, RZ, RZ, 0x1 ;  /* 0x00000001ff0c7424 */ /* 0x000fe400078e00ff */
[----:B--2---:R-:W-:-:S07]  /*18d0*/  IMAD.MOV.U32 R13, RZ, RZ, RZ ;  /* 0x000000ffff0d7224 */ /* 0x004fce00078e00ff */
[----:B------:R-:W-:-:S07]  /*18e0*/  LEPC R20, `(.L_x_22) ;  /* 0x000000001014794e */ /* 0x000fce0000000000 */
[----:B-1-3-5:R-:W-:Y:S05]  /*18f0*/  CALL.ABS.NOINC R14 ;  /* 0x000000000e007343 */ /* 0x02afea0003c00000 */
.L_x_22:
[----:B------:R-:W-:-:S13]  /*1900*/  ISETP.NE.AND P0, PT, R159, 0x3, PT ;  /* 0x000000039f00780c */ /* 0x000fda0003f05270 */
[----:B------:R-:W-:Y:S05]  /*1910*/  @!P0 BRA `(.L_x_23) ;  /* 0x0000000000048947 */ /* 0x000fea0003800000 */
[----:B-1----:R-:W-:Y:S01]  /*1920*/  BPT.TRAP 0x1 ;  /* 0x000000040000795c */ /* 0x002fe20000300000 */
.L_x_23:
[----:B------:R-:W-:Y:S02]  /*1930*/  IMAD.U32 R3, RZ, RZ, UR50 ;  /* 0x00000032ff037e24 */ /* 0x000fe4000f8e00ff */
[----:B------:R-:W-:-:S03]  /*1940*/  IMAD.U32 R0, RZ, RZ, UR45 ;  /* 0x0000002dff007e24 */ /* 0x000fc6000f8e00ff */
[----:B------:R-:W-:Y:S02]  /*1950*/  LEA R3, R3, UR53, 0x3 ;  /* 0x0000003503037c11 */ /* 0x000fe4000f8e18ff */
[----:B------:R-:W-:-:S04]  /*1960*/  SHF.L.U32 R0, R0, 0x1f, RZ ;  /* 0x0000001f00007819 */ /* 0x000fc800000006ff */
[----:B------:R3:W4:Y:S01]  /*1970*/  SYNCS.PHASECHK.TRANS64.TRYWAIT P1, [R3+URZ], R0 ;  /* 0x00000000030075a7 */ /* 0x000722000802017f */
[----:B------:R-:W-:Y:S05]  /*1980*/  @!P0 BRA `(.L_x_24) ;  /* 0x0000000000048947 */ /* 0x000fea0003800000 */
[----:B-1----:R-:W-:Y:S01]  /*1990*/  BPT.TRAP 0x1 ;  /* 0x000000040000795c */ /* 0x002fe20000300000 */
.L_x_24:
[----:B----4-:R-:W-:Y:S05]  /*19a0*/  @P1 BRA `(.L_x_25) ;  /* 0x0000000000081947 */ /* 0x010fea0003800000 */
[----:B------:R-:W4:Y:S02]  /*19b0*/  SYNCS.PHASECHK.TRANS64.TRYWAIT P1, [R3+URZ], R0 ;  /* 0x00000000030075a7 */ /* 0x000f24000802017f */
[----:B----4-:R-:W-:Y:S05]  /*19c0*/  @!P1 BRA `(.L_x_26) ;  /* 0x0000008000489947 */ /* 0x010fea0003800000 */
.L_x_25:
[----:B------:R-:W-:-:S04]  /*19d0*/  UISETP.LT.AND UP0, UPT, UR51, 0x1, UPT ;  /* 0x000000013300788c */ /* 0x000fc8000bf01270 */
[----:B------:R-:W-:-:S06]  /*19e0*/  USEL UR4, UR51, 0x1, UP0 ;  /* 0x0000000133047887 */ /* 0x000fcc0008000000 */
[----:B---34-:R-:W-:Y:S01]  /*19f0*/  IMAD.U32 R0, RZ, RZ, UR4 ;  /* 0x00000004ff007e24 */ /* 0x018fe2000f8e00ff */
[----:B------:R-:W-:Y:S05]  /*1a00*/  WARPSYNC.ALL ;  /* 0x0000000000007948 */ /* 0x000fea0003800000 */
[----:B------:R-:W-:-:S04]  /*1a10*/  IADD3 R0, -R0, UR51, RZ ;  /* 0x0000003300007c10 */ /* 0x000fc8000fffe1ff */
[----:B------:R-:W-:Y:S01]  /*1a20*/  ISETP.GE.AND P1, PT, R0, 0x1, PT ;  /* 0x000000010000780c */ /* 0x000fe20003f26270 */
[----:B------:R-:W-:Y:S01]  /*1a30*/  UIADD3 UR4, UR53, 0x18400, URZ ;  /* 0x0001840035047890 */ /* 0x000fe2000fffe03f */
[----:B------:R-:W-:Y:S01]  /*1a40*/  WARPGROUP.ARRIVE ;  /* 0x00000000000079c5 */ /* 0x000fe20000000000 */
[----:B------:R-:W-:Y:S02]  /*1a50*/  ULOP3.LUT UR8, UR40, 0x10000, URZ, 0xfc, !UPT ;  /* 0x0001000028087892 */ /* 0x000fe4000f8efc3f */
[----:B------:R-:W-:Y:S02]  /*1a60*/  USHF.R.U32.HI UR4, URZ, 0x4, UR4 ;  /* 0x000000043f047899 */ /* 0x000fe40008011604 */
[----:B------:R-:W-:Y:S02]  /*1a70*/  ULEA UR10, UR50, UR8, 0xa ;  /* 0x00000008320a7291 */ /* 0x000fe4000f8e503f */
[----:B------:R-:W-:Y:S01]  /*1a80*/  ULOP3.LUT UR4, UR4, 0x3fff, URZ, 0xc0, !UPT ;  /* 0x00003fff04047892 */ /* 0x000fe2000f8ec03f */
[----:B------:R-:W-:Y:S01]  /*1a90*/  UMOV UR5, 0x40000040 ;  /* 0x4000004000057882 */ /* 0x000fe20000000000 */
[----:B------:R-:W-:-:S02]  /*1aa0*/  UMOV UR7, 0x40000040 ;  /* 0x4000004000077882 */ /* 0x000fc40000000000 */
[----:B------:R-:W-:-:S03]  /*1ab0*/  ULOP3.LUT UR9, UR4, 0x10000, URZ, 0xfc, !UPT ;  /* 0x0001000004097892 */ /* 0x000fc6000f8efc3f */
[----:B------:R-:W-:Y:S01]  /*1ac0*/  UMOV UR4, UR10 ;  /* 0x0000000a00047c82 */ /* 0x000fe20008000000 */
[----:B------:R-:W-:-:S07]  /*1ad0*/  ULEA UR11, UR50, UR9, 0xb ;  /* 0x00000009320b7291 */ /* 0x000fce000f8e583f */
[----:B------:R-:W-:Y:S02]  /*1ae0*/  UMOV UR6, UR11 ;  /* 0x0000000b00067c82 */ /* 0x000fe40008000000 */
[----:B------:R-:W-:Y:S01]  /*1af0*/  HGMMA.64x256x16.F32.BF16 R24, gdesc[UR4], RZ, !UPT, gsb0 ;  /* 0x03e00000041879f0 */ /* 0x000fe2000c0018ff */
[----:B------:R-:W-:Y:S02]  /*1b00*/  UIADD3 UR4, UR10, 0x2, URZ ;  /* 0x000000020a047890 */ /* 0x000fe4000fffe03f */
[----:B------:R-:W-:Y:S01]  /*1b10*/  UIADD3 UR6, UR11, 0x2, URZ ;  /* 0x000000020b067890 */ /* 0x000fe2000fffe03f */
[----:B------:R-:W-:Y:S01]  /*1b20*/  UMOV UR5, 0x40000040 ;  /* 0x4000004000057882 */ /* 0x000fe20000000000 */
[----:B------:R-:W-:Y:S01]  /*1b30*/  UMOV UR7, 0x40000040 ;  /* 0x4000004000077882 */ /* 0x000fe20000000000 */
[----:B------:R-:W-:Y:S02]  /*1b40*/  WARPGROUP.DEPBAR.LE gsb0, 0x0 ;  /* 0x00008000000079c5 */ /* 0x000fe40000010000 */
[----:B------:R-:W-:-:S15]  /*1b50*/  WARPGROUP.ARRIVE ;  /* 0x00000000000079c5 */ /* 0x000fde0000000000 */
[----:B------:R-:W-:-:S05]  /*1b60*/  NOP ;  /* 0x0000000000007918 */ /* 0x000fca0000000000 */
[----:B------:R-:W-:Y:S01]  /*1b70*/  HGMMA.64x256x16.F32.BF16 R24, gdesc[UR4], R24, gsb0 ;  /* 0x03e00000041879f0 */ /* 0x000fe20008001818 */
        /* <DEDUP_REMOVED lines=15> */
[----:B------:R-:W-:Y:S03]  /*1c70*/  HGMMA.64x256x16.F32.BF16 R24, gdesc[UR4], R24, gsb0 ;  /* 0x03e00000041879f0 */ /* 0x000fe60008001818 */
[----:B------:R-:W-:Y:S02]  /*1c80*/  WARPGROUP.DEPBAR.LE gsb0, 0x0 ;  /* 0x00008000000079c5 */ /* 0x000fe40000010000 */
[----:B------:R-:W-:Y:S05]  /*1c90*/  @!P1 BRA `(.L_x_27) ;  /* 0x00000004001c9947 */ /* 0x000fea0003800000 */
[----:B------:R-:W-:Y:S02]  /*1ca0*/  UIADD3 UR4, UR50, 0x1, URZ ;  /* 0x0000000132047890 */ /* 0x000fe4000fffe03f */
[----:B------:R-:W-:Y:S02]  /*1cb0*/  IMAD.U32 R3, RZ, RZ, UR50 ;  /* 0x00000032ff037e24 */ /* 0x000fe4000f8e00ff */
[----:B------:R-:W-:-:S04]  /*1cc0*/  UISETP.NE.AND UP0, UPT, UR4, 0x4, UPT ;  /* 0x000000040400788c */ /* 0x000fc8000bf05270 */
[----:B------:R-:W-:Y:S02]  /*1cd0*/  USEL UR5, URZ, 0x1, UP0 ;  /* 0x000000013f057887 */ /* 0x000fe40008000000 */
[----:B------:R-:W-:Y:S02]  /*1ce0*/  USEL UR10, UR4, URZ, UP0 ;  /* 0x0000003f040a7287 */ /* 0x000fe40008000000 */
[----:B------:R-:W-:-:S06]  /*1cf0*/  ULOP3.LUT UR5, UR45, UR5, URZ, 0x3c, !UPT ;  /* 0x000000052d057292 */ /* 0x000fcc000f8e3c3f */
[----:B------:R-:W-:-:S07]  /*1d00*/  MOV R6, UR5 ;  /* 0x0000000500067c02 */ /* 0x000fce0008000f00 */
.L_x_34:
[----:B------:R-:W-:Y:S05]  /*1d10*/  @!P0 BRA `(.L_x_28) ;  /* 0x0000000000048947 */ /* 0x000fea0003800000 */
[----:B-1----:R-:W-:Y:S01]  /*1d20*/  BPT.TRAP 0x1 ;  /* 0x000000040000795c */ /* 0x002fe20000300000 */
.L_x_28:
[----:B------:R-:W-:Y:S01]  /*1d30*/  ULEA UR4, UR10, UR53, 0x3 ;  /* 0x000000350a047291 */ /* 0x000fe2000f8e183f */
[----:B--2---:R-:W-:-:S08]  /*1d40*/  SHF.L.U32 R4, R6, 0x1f, RZ ;  /* 0x0000001f06047819 */ /* 0x004fd000000006ff */
[----:B------:R2:W3:Y:S01]  /*1d50*/  SYNCS.PHASECHK.TRANS64.TRYWAIT P1, [UR4], R4 ;  /* 0x00000004ff0075a7 */ /* 0x0004e20008020144 */
[----:B------:R-:W-:Y:S05]  /*1d60*/  @!P0 BRA `(.L_x_29) ;  /* 0x0000000000048947 */ /* 0x000fea0003800000 */
[----:B-1----:R-:W-:Y:S01]  /*1d70*/  BPT.TRAP 0x1 ;  /* 0x000000040000795c */ /* 0x002fe20000300000 */
.L_x_29:
[----:B---3--:R-:W-:Y:S05]  /*1d80*/  @P1 BRA `(.L_x_30) ;  /* 0x0000000000081947 */ /* 0x008fea0003800000 */
[----:B------:R-:W3:Y:S02]  /*1d90*/  SYNCS.PHASECHK.TRANS64.TRYWAIT P1, [UR4], R4 ;  /* 0x00000004ff0075a7 */ /* 0x000ee40008020144 */
[----:B---3--:R-:W-:Y:S05]  /*1da0*/  @!P1 BRA `(.L_x_31) ;  /* 0x0000007c00649947 */ /* 0x008fea0003800000 */
.L_x_30:
[----:B------:R-:W-:Y:S01]  /*1db0*/  ULEA UR11, UR10, UR8, 0xa ;  /* 0x000000080a0b7291 */ /* 0x000fe2000f8e503f */
[----:B------:R-:W-:Y:S01]  /*1dc0*/  WARPGROUP.ARRIVE ;  /* 0x00000000000079c5 */ /* 0x000fe20000000000 */
[----:B------:R-:W-:Y:S01]  /*1dd0*/  ULEA UR12, UR10, UR9, 0xb ;  /* 0x000000090a0c7291 */ /* 0x000fe2000f8e583f */
[----:B------:R-:W-:Y:S01]  /*1de0*/  UMOV UR5, 0x40000040 ;  /* 0x4000004000057882 */ /* 0x000fe20000000000 */
[----:B------:R-:W-:-:S03]  /*1df0*/  UMOV UR7, 0x40000040 ;  /* 0x4000004000077882 */ /* 0x000fc60000000000 */
[----:B------:R-:W-:Y:S02]  /*1e00*/  UMOV UR4, UR11 ;  /* 0x0000000b00047c82 */ /* 0x000fe40008000000 */
[----:B------:R-:W-:Y:S02]  /*1e10*/  UMOV UR6, UR12 ;  /* 0x0000000c00067c82 */ /* 0x000fe40008000000 */
[----:B------:R-:W-:Y:S01]  /*1e20*/  HGMMA.64x256x16.F32.BF16 R24, gdesc[UR4], R24, gsb0 ;  /* 0x03e00000041879f0 */ /* 0x000fe20008001818 */
[----:B------:R-:W-:Y:S02]  /*1e30*/  UIADD3 UR4, UR11, 0x2, URZ ;  /* 0x000000020b047890 */ /* 0x000fe4000fffe03f */
[----:B------:R-:W-:Y:S01]  /*1e40*/  UIADD3 UR6, UR12, 0x2, URZ ;  /* 0x000000020c067890 */ /* 0x000fe2000fffe03f */
[----:B------:R-:W-:Y:S01]  /*1e50*/  UMOV UR5, 0x40000040 ;  /* 0x4000004000057882 */ /* 0x000fe20000000000 */
[----:B------:R-:W-:Y:S01]  /*1e60*/  UMOV UR7, 0x40000040 ;  /* 0x4000004000077882 */ /* 0x000fe20000000000 */
[----:B------:R-:W-:-:S02]  /*1e70*/  WARPGROUP.DEPBAR.LE gsb0, 0x0 ;  /* 0x00008000000079c5 */ /* 0x000fc40000010000 */
        /* <DEDUP_REMOVED lines=21> */
[----:B-1----:R-:W-:Y:S01]  /*1fd0*/  BPT.TRAP 0x1 ;  /* 0x000000040000795c */ /* 0x002fe20000300000 */
.L_x_32:
[----:B------:R-:W-:-:S13]  /*1fe0*/  ISETP.NE.AND P1, PT, R152, RZ, PT ;  /* 0x000000ff9800720c */ /* 0x000fda0003f25270 */
[----:B--23--:R-:W-:-:S05]  /*1ff0*/  @P1 LEA R4, R3, UR53, 0x3 ;  /* 0x0000003503041c11 */ /* 0x00cfca000f8e18ff */
[----:B------:R-:W-:-:S05]  /*2000*/  @P1 VIADD R4, R4, 0x20 ;  /* 0x0000002004041836 */ /* 0x000fca0000000000 */
[----:B------:R-:W-:-:S04]  /*2010*/  @P1 PRMT R4, R153, 0x654, R4 ;  /* 0x0000065499041816 */ /* 0x000fc80000000004 */
[----:B------:R2:W-:Y:S01]  /*2020*/  @P1 SYNCS.ARRIVE.TRANS64.RED.A1T0 RZ, [R4+URZ], RZ ;  /* 0x000000ff04ff19a7 */ /* 0x0005e2000810043f */
[----:B------:R-:W-:-:S13]  /*2030*/  ISETP.GT.U32.AND P1, PT, R22, 0x1, PT ;  /* 0x000000011600780c */ /* 0x000fda0003f24070 */
[----:B--2---:R-:W-:Y:S05]  /*2040*/  @P1 BRA `(.L_x_33) ;  /* 0x0000000000041947 */ /* 0x004fea0003800000 */
[----:B-1----:R-:W-:Y:S01]  /*2050*/  BPT.TRAP 0x1 ;  /* 0x000000040000795c */ /* 0x002fe20000300000 */
.L_x_33:
[----:B------:R-:W-:Y:S01]  /*2060*/  UIADD3 UR10, UR10, 0x1, URZ ;  /* 0x000000010a0a7890 */ /* 0x000fe2000fffe03f */
[C---:B------:R-:W-:Y:S01]  /*2070*/  ISETP.GT.AND P2, PT, R0.reuse, 0x1, PT ;  /* 0x000000010000780c */ /* 0x040fe20003f44270 */
[----:B------:R-:W-:Y:S02]  /*2080*/  VIADD R3, R3, 0x1 ;  /* 0x0000000103037836 */ /* 0x000fe40000000000 */
[----:B------:R-:W-:Y:S01]  /*2090*/  UISETP.NE.AND UP0, UPT, UR10, 0x4, UPT ;  /* 0x000000040a00788c */ /* 0x000fe2000bf05270 */
[----:B------:R-:W-:Y:S02]  /*20a0*/  VIADD R0, R0, 0xffffffff ;  /* 0xffffffff00007836 */ /* 0x000fe40000000000 */
[C---:B------:R-:W-:Y:S01]  /*20b0*/  ISETP.NE.AND P1, PT, R3.reuse, 0x4, PT ;  /* 0x000000040300780c */ /* 0x040fe20003f25270 */
[----:B------:R-:W-:Y:S02]  /*20c0*/  USEL UR4, URZ, 0x1, UP0 ;  /* 0x000000013f047887 */ /* 0x000fe40008000000 */
[----:B------:R-:W-:Y:S01]  /*20d0*/  USEL UR10, UR10, URZ, UP0 ;  /* 0x0000003f0a0a7287 */ /* 0x000fe20008000000 */
[----:B------:R-:W-:-:S03]  /*20e0*/  SEL R3, R3, RZ, P1 ;  /* 0x000000ff03037207 */ /* 0x000fc60000800000 */
[----:B------:R-:W-:Y:S01]  /*20f0*/  LOP3.LUT R6, R6, UR4, RZ, 0x3c, !PT ;  /* 0x0000000406067c12 */ /* 0x000fe2000f8e3cff */
[----:B------:R-:W-:Y:S07]  /*2100*/  @P2 BRA `(.L_x_34) ;  /* 0xfffffffc00002947 */ /* 0x000fee000383ffff */
.L_x_27:
[----:B------:R-:W3:Y:S02]  /*2110*/  LDC R0, c[0x0][0x28c] ;  /* 0x0000a300ff007b82 */ /* 0x000ee40000000800 */
[----:B---3--:R-:W-:-:S13]  /*2120*/  ISETP.GE.AND P1, PT, R0, 0x1, PT ;  /* 0x000000010000780c */ /* 0x008fda0003f26270 */
[----:B------:R-:W-:Y:S05]  /*2130*/  @!P1 BRA `(.L_x_35) ;  /* 0x0000000000449947 */ /* 0x000fea0003800000 */
[----:B------:R-:W-:Y:S05]  /*2140*/  @!P0 BRA `(.L_x_36) ;  /* 0x0000000000048947 */ /* 0x000fea0003800000 */
[----:B-1----:R-:W-:Y:S01]  /*2150*/  BPT.TRAP 0x1 ;  /* 0x000000040000795c */ /* 0x002fe20000300000 */
.L_x_36:
[----:B------:R-:W-:Y:S01]  /*2160*/  ISETP.NE.AND P0, PT, R152, RZ, PT ;  /* 0x000000ff9800720c */ /* 0x000fe20003f05270 */
[----:B------:R-:W-:Y:S01]  /*2170*/  UISETP.LT.AND UP1, UPT, UR51, 0x1, UPT ;  /* 0x000000013300788c */ /* 0x000fe2000bf21270 */
[----:B------:R-:W-:-:S11]  /*2180*/  IMAD.U32 R3, RZ, RZ, UR53 ;  /* 0x00000035ff037e24 */ /* 0x000fd6000f8e00ff */
[----:B------:R-:W-:-:S05]  /*2190*/  VOTEU.ANY UP0, P0 ;  /* 0x00000000003f7886 */ /* 0x000fca0000000100 */
[----:B------:R-:W-:-:S04]  /*21a0*/  @UP0 USEL UR4, UR51, 0x1, UP1 ;  /* 0x0000000133040887 */ /* 0x000fc80008800000 */
[----:B------:R-:W-:-:S06]  /*21b0*/  @UP0 UIADD3 UR4, UR50, UR51, -UR4 ;  /* 0x0000003332040290 */ /* 0x000fcc000fffe804 */
[----:B------:R-:W-:-:S04]  /*21c0*/  IMAD.U32 R0, RZ, RZ, UR4 ;  /* 0x00000004ff007e24 */ /* 0x000fc8000f8e00ff */
[----:B------:R-:W-:-:S05]  /*21d0*/  @P0 IMAD.SHL.U32 R0, R0, 0x8, RZ ;  /* 0x0000000800000824 */ /* 0x000fca00078e00ff */
[----:B------:R-:W-:-:S04]  /*21e0*/  @P0 LOP3.LUT R0, R0, 0x18, RZ, 0xc0, !PT ;  /* 0x0000001800000812 */ /* 0x000fc800078ec0ff */
[----:B------:R-:W-:-:S04]  /*21f0*/  @P0 IADD3 R0, R3, 0x20, R0 ;  /* 0x0000002003000810 */ /* 0x000fc80007ffe000 */
[----:B------:R-:W-:-:S04]  /*2200*/  @P0 PRMT R0, R153, 0x654, R0 ;  /* 0x0000065499000816 */ /* 0x000fc80000000000 */
[----:B------:R3:W-:Y:S01]  /*2210*/  @P0 SYNCS.ARRIVE.TRANS64.RED.A1T0 RZ, [R0+URZ], RZ ;  /* 0x000000ff00ff09a7 */ /* 0x0007e2000810043f */
[----:B------:R-:W-:-:S13]  /*2220*/  ISETP.GT.U32.AND P0, PT, R22, 0x1, PT ;  /* 0x000000011600780c */ /* 0x000fda0003f04070 */
[----:B---3--:R-:W-:Y:S05]  /*2230*/  @P0 BRA `(.L_x_35) ;  /* 0x0000000000040947 */ /* 0x008fea0003800000 */
[----:B-1----:R-:W-:Y:S01]  /*2240*/  BPT.TRAP 0x1 ;  /* 0x000000040000795c */ /* 0x002fe20000300000 */
.L_x_35:
[----:B------:R-:W-:Y:S01]  /*2250*/  UIADD3 UR4, UR53, 0x200, URZ ;  /* 0x0000020035047890 */ /* 0x000fe2000fffe03f */
[----:B------:R-:W-:Y:S02]  /*2260*/  R2UR UR42, R23 ;  /* 0x00000000172a72ca */ /* 0x000fe400000e0000 */
[----:B------:R-:W-:Y:S01]  /*2270*/  R2UR UR41, R158 ;  /* 0x000000009e2972ca */ /* 0x000fe200000e0000 */
[----:B------:R-:W-:-:S06]  /*2280*/  ULOP3.LUT UP0, URZ, UR4, 0x1bf, URZ, 0xc0, !UPT ;  /* 0x000001bf043f7892 */ /* 0x000fcc000f80c03f */
[----:B------:R-:W-:-:S04]  /*2290*/  PLOP3.LUT P0, PT, PT, PT, UP0, 0x80, 0x0 ;  /* 0x000000000000781c */ /* 0x000fc80003f0f008 */
[----:B------:R-:W-:Y:S02]  /*22a0*/  USHF.L.U32 UR42, UR42, 0x7, URZ ;  /* 0x000000072a2a7899 */ /* 0x000fe4000800063f */
[----:B------:R-:W-:-:S07]  /*22b0*/  USHF.L.U32 UR41, UR41, 0x8, URZ ;  /* 0x0000000829297899 */ /* 0x000fce000800063f */
[----:B------:R-:W-:Y:S05]  /*22c0*/  @!P0 BRA `(.L_x_37) ;  /* 0x00000000007c8947 */ /* 0x000fea0003800000 */
[----:B------:R-:W-:Y:S01]  /*22d0*/  MOV R23, 0x0 ;  /* 0x0000000000177802 */ /* 0x000fe20000000f00 */
[----:B------:R-:W-:Y:S01]  /*22e0*/  ULDC.64 UR4, c[0x4][0x80] ;  /* 0x0100200000047ab9 */ /* 0x000fe20000000a00 */
[----:B------:R-:W-:Y:S01]  /*22f0*/  ULDC.64 UR6, c[0x4][0x10] ;  /* 0x0100040000067ab9 */ /* 0x000fe20000000a00 */
[----:B--2---:R-:W-:Y:S01]  /*2300*/  IMAD.U32 R4, RZ, RZ, UR4 ;  /* 0x00000004ff047e24 */ /* 0x004fe2000f8e00ff */
[----:B------:R2:W3:Y:S01]  /*2310*/  LDC.64 R14, c[0x4][R23] ;  /* 0x01000000170e7b82 */ /* 0x0004e20000000a00 */
[----:B------:R-:W-:Y:S01]  /*2320*/  IMAD.U32 R5, RZ, RZ, UR5 ;  /* 0x00000005ff057e24 */ /* 0x000fe2000f8e00ff */
[----:B------:R-:W-:Y:S01]  /*2330*/  ULDC.64 UR4, c[0x4][0x88] ;  /* 0x0100220000047ab9 */ /* 0x000fe20000000a00 */
[----:B------:R-:W-:Y:S01]  /*2340*/  IMAD.U32 R10, RZ, RZ, UR6 ;  /* 0x00000006ff0a7e24 */ /* 0x000fe2000f8e00ff */
[----:B------:R-:W-:Y:S01]  /*2350*/  MOV R11, UR7 ;  /* 0x00000007000b7c02 */ /* 0x000fe20008000f00 */
[----:B------:R-:W-:Y:S02]  /*2360*/  IMAD.U32 R6, RZ, RZ, UR4 ;  /* 0x00000004ff067e24 */ /* 0x000fe4000f8e00ff */
[----:B------:R-:W-:-:S02]  /*2370*/  IMAD.U32 R7, RZ, RZ, UR5 ;  /* 0x00000005ff077e24 */ /* 0x000fc4000f8e00ff */
[----:B------:R-:W-:Y:S02]  /*2380*/  IMAD.MOV.U32 R8, RZ, RZ, 0x70 ;  /* 0x00000070ff087424 */ /* 0x000fe400078e00ff */
[----:B------:R-:W-:Y:S02]  /*2390*/  IMAD.MOV.U32 R12, RZ, RZ, 0x1 ;  /* 0x00000001ff0c7424 */ /* 0x000fe400078e00ff */
[----:B--2---:R-:W-:-:S07]  /*23a0*/  IMAD.MOV.U32 R13, RZ, RZ, RZ ;  /* 0x000000ffff0d7224 */ /* 0x004fce00078e00ff */
[----:B------:R-:W-:-:S07]  /*23b0*/  LEPC R20, `(.L_x_38) ;  /* 0x000000001014794e */ /* 0x000fce0000000000 */
[----:B-1-3-5:R-:W-:Y:S05]  /*23c0*/  CALL.ABS.NOINC R14 ;  /* 0x000000000e007343 */ /* 0x02afea0003c00000 */
.L_x_38:
[----:B------:R1:W2:Y:S01]  /*23d0*/  LDC.64 R14, c[0x4][R23] ;  /* 0x01000000170e7b82 */ /* 0x0002a20000000a00 */
[----:B------:R-:W-:Y:S01]  /*23e0*/  ULDC.64 UR4, c[0x4][0x80] ;  /* 0x0100200000047ab9 */ /* 0x000fe20000000a00 */
[----:B------:R-:W-:Y:S01]  /*23f0*/  ULDC.64 UR6, c[0x4][0x10] ;  /* 0x0100040000067ab9 */ /* 0x000fe20000000a00 */
[----:B------:R-:W-:Y:S01]  /*2400*/  IMAD.U32 R4, RZ, RZ, UR4 ;  /* 0x00000004ff047e24 */ /* 0x000fe2000f8e00ff */
[----:B------:R-:W-:Y:S01]  /*2410*/  MOV R13, RZ ;  /* 0x000000ff000d7202 */ /* 0x000fe20000000f00 */
[----:B------:R-:W-:Y:S01]  /*2420*/  IMAD.U32 R5, RZ, RZ, UR5 ;  /* 0x00000005ff057e24 */ /* 0x000fe2000f8e00ff */
[----:B------:R-:W-:Y:S01]  /*2430*/  ULDC.64 UR4, c[0x4][0x88] ;  /* 0x0100220000047ab9 */ /* 0x000fe20000000a00 */
[----:B------:R-:W-:Y:S02]  /*2440*/  IMAD.U32 R10, RZ, RZ, UR6 ;  /* 0x00000006ff0a7e24 */ /* 0x000fe4000f8e00ff */
[----:B------:R-:W-:Y:S02]  /*2450*/  IMAD.U32 R6, RZ, RZ, UR4 ;  /* 0x00000004ff067e24 */ /* 0x000fe4000f8e00ff */
[----:B------:R-:W-:-:S02]  /*2460*/  IMAD.U32 R7, RZ, RZ, UR5 ;  /* 0x00000005ff077e24 */ /* 0x000fc4000f8e00ff */
[----:B------:R-:W-:Y:S02]  /*2470*/  IMAD.U32 R11, RZ, RZ, UR7 ;  /* 0x00000007ff0b7e24 */ /* 0x000fe4000f8e00ff */
[----:B------:R-:W-:Y:S02]  /*2480*/  IMAD.MOV.U32 R8, RZ, RZ, 0x70 ;  /* 0x00000070ff087424 */ /* 0x000fe400078e00ff */
[----:B-1----:R-:W-:-:S07]  /*2490*/  IMAD.MOV.U32 R12, RZ, RZ, 0x1 ;  /* 0x00000001ff0c7424 */ /* 0x002fce00078e00ff */
[----:B------:R-:W-:-:S07]  /*24a0*/  LEPC R20, `(.L_x_37) ;  /* 0x000000001014794e */ /* 0x000fce0000000000 */
[----:B--2---:R-:W-:Y:S05]  /*24b0*/  CALL.ABS.NOINC R14 ;  /* 0x000000000e007343 */ /* 0x004fea0003c00000 */
.L_x_37:
[----:B------:R-:W-:Y:S02]  /*24c0*/  ULDC.64 UR4, c[0x0][0x590] ;  /* 0x0001640000047ab9 */ /* 0x000fe40000000a00 */
[----:B------:R-:W-:Y:S02]  /*24d0*/  IMAD.U32 R166, RZ, RZ, UR4 ;  /* 0x00000004ffa67e24 */ /* 0x000fe4000f8e00ff */
[----:B------:R-:W-:-:S03]  /*24e0*/  IMAD.U32 R165, RZ, RZ, UR5 ;  /* 0x00000005ffa57e24 */ /* 0x000fc6000f8e00ff */
[----:B------:R-:W-:-:S04]  /*24f0*/  ISETP.NE.U32.AND P0, PT, R166, RZ, PT ;  /* 0x000000ffa600720c */ /* 0x000fc80003f05070 */
[----:B------:R-:W-:-:S13]  /*2500*/  ISETP.NE.AND.EX P0, PT, R165, RZ, PT, P0 ;  /* 0x000000ffa500720c */ /* 0x000fda0003f05300 */
[----:B------:R-:W-:Y:S05]  /*2510*/  @!P0 BRA `(.L_x_39) ;  /* 0x0000000000348947 */ /* 0x000fea0003800000 */
[----:B------:R-:W-:Y:S02]  /*2520*/  ULDC.64 UR4, c[0x0][0x588] ;  /* 0x0001620000047ab9 */ /* 0x000fe40000000a00 */
[----:B------:R-:W-:-:S04]  /*2530*/  ISETP.NE.U32.AND P1, PT, RZ, UR4, PT ;  /* 0x00000004ff007c0c */ /* 0x000fc8000bf25070 */
[----:B------:R-:W-:-:S13]  /*2540*/  ISETP.NE.AND.EX P1, PT, RZ, UR5, PT, P1 ;  /* 0x00000005ff007c0c */ /* 0x000fda000bf25310 */
[----:B------:R-:W-:Y:S05]  /*2550*/  @!P1 BRA `(.L_x_40) ;  /* 0x0000000000189947 */ /* 0x000fea0003800000 */
[----:B--2---:R-:W2:Y:S01]  /*2560*/  LDC.64 R4, c[0x0][0x588] ;  /* 0x00016200ff047b82 */ /* 0x004ea20000000a00 */
[----:B------:R-:W-:-:S04]  /*2570*/  IMAD R3, R166, UR43, RZ ;  /* 0x0000002ba6037c24 */ /* 0x000fc8000f8e02ff */
[----:B--2---:R-:W-:-:S05]  /*2580*/  IMAD.WIDE R4, R3, 0x4, R4 ;  /* 0x0000000403047825 */ /* 0x004fca00078e0204 */
[----:B-----5:R3:W5:Y:S01]  /*2590*/  LDG.E R155, desc[UR48][R4.64] ;  /* 0x00000030049b7981 */ /* 0x020762000c1e1900 */
[----:B------:R-:W-:Y:S01]  /*25a0*/  IMAD.MOV.U32 R154, RZ, RZ, 0x1 ;  /* 0x00000001ff9a7424 */ /* 0x000fe200078e00ff */
[----:B------:R-:W-:Y:S06]  /*25b0*/  BRA `(.L_x_39) ;  /* 0x00000000000c7947 */ /* 0x000fec0003800000 */
.L_x_40:
[----:B------:R-:W-:Y:S01]  /*25c0*/  ULDC UR4, c[0x0][0x580] ;  /* 0x0001600000047ab9 */ /* 0x000fe20000000800 */
[----:B------:R-:W-:Y:S02]  /*25d0*/  IMAD.MOV.U32 R154, RZ, RZ, 0x1 ;  /* 0x00000001ff9a7424 */ /* 0x000fe400078e00ff */
[----:B-----5:R-:W-:-:S07]  /*25e0*/  IMAD.U32 R155, RZ, RZ, UR4 ;  /* 0x00000004ff9b7e24 */ /* 0x020fce000f8e00ff */
.L_x_39:
[----:B------:R-:W4:Y:S02]  /*25f0*/  LDC.64 R6, c[0x0][0x5b0] ;  /* 0x00016c00ff067b82 */ /* 0x000f240000000a00 */
[----:B----4-:R-:W-:-:S04]  /*2600*/  ISETP.NE.U32.AND P1, PT, R6, RZ, PT ;  /* 0x000000ff0600720c */ /* 0x010fc80003f25070 */
[----:B------:R-:W-:-:S13]  /*2610*/  ISETP.NE.AND.EX P1, PT, R7, RZ, PT, P1 ;  /* 0x000000ff0700720c */ /* 0x000fda0003f25310 */
[----:B------:R-:W-:Y:S05]  /*2620*/  @!P1 BRA `(.L_x_41) ;  /* 0x00000000002c9947 */ /* 0x000fea0003800000 */
[----:B------:R-:W-:Y:S02]  /*2630*/  ULDC.64 UR4, c[0x0][0x5a8] ;  /* 0x00016a0000047ab9 */ /* 0x000fe40000000a00 */
[----:B------:R-:W-:-:S04]  /*2640*/  ISETP.NE.U32.AND P1, PT, RZ, UR4, PT ;  /* 0x00000004ff007c0c */ /* 0x000fc8000bf25070 */
[----:B------:R-:W-:-:S13]  /*2650*/  ISETP.NE.AND.EX P1, PT, RZ, UR5, PT, P1 ;  /* 0x00000005ff007c0c */ /* 0x000fda000bf25310 */
[----:B------:R-:W-:Y:S05]  /*2660*/  @!P1 BRA `(.L_x_42) ;  /* 0x0000000000149947 */ /* 0x000fea0003800000 */
[----:B--23--:R-:W2:Y:S01]  /*2670*/  LDC.64 R4, c[0x0][0x5a8] ;  /* 0x00016a00ff047b82 */ /* 0x00cea20000000a00 */
[----:B------:R-:W-:-:S04]  /*2680*/  IMAD R3, R6, UR43, RZ ;  /* 0x0000002b06037c24 */ /* 0x000fc8000f8e02ff */
[----:B--2---:R-:W-:-:S05]  /*2690*/  IMAD.WIDE R4, R3, 0x4, R4 ;  /* 0x0000000403047825 */ /* 0x004fca00078e0204 */
[----:B-----5:R4:W5:Y:S01]  /*26a0*/  LDG.E R156, desc[UR48][R4.64] ;  /* 0x00000030049c7981 */ /* 0x020962000c1e1900 */
[----:B------:R-:W-:Y:S05]  /*26b0*/  BRA `(.L_x_41) ;  /* 0x0000000000087947 */ /* 0x000fea0003800000 */
.L_x_42:
[----:B------:R-:W-:Y:S02]  /*26c0*/  ULDC UR4, c[0x0][0x5a0] ;  /* 0x0001680000047ab9 */ /* 0x000fe40000000800 */
[----:B-----5:R-:W-:-:S07]  /*26d0*/  IMAD.U32 R156, RZ, RZ, UR4 ;  /* 0x00000004ff9c7e24 */ /* 0x020fce000f8e00ff */
.L_x_41:
[----:B------:R-:W-:Y:S01]  /*26e0*/  ULDC.64 UR4, c[0x0][0x588] ;  /* 0x0001620000047ab9 */ /* 0x000fe20000000a00 */
[----:B------:R-:W-:Y:S01]  /*26f0*/  ISETP.NE.U32.AND P1, PT, R166, RZ, PT ;  /* 0x000000ffa600720c */ /* 0x000fe20003f25070 */
[----:B------:R-:W-:Y:S02]  /*2700*/  UISETP.NE.U32.AND UP0, UPT, UR4, URZ, UPT ;  /* 0x0000003f0400728c */ /* 0x000fe4000bf05070 */
[----:B------:R-:W-:Y:S01]  /*2710*/  ISETP.NE.U32.AND P3, PT, RZ, UR4, PT ;  /* 0x00000004ff007c0c */ /* 0x000fe2000bf65070 */
[----:B------:R-:W-:Y:S01]  /*2720*/  IMAD.MOV.U32 R3, RZ, RZ, 0x1 ;  /* 0x00000001ff037424 */ /* 0x000fe200078e00ff */
[----:B------:R-:W-:Y:S01]  /*2730*/  ISETP.NE.AND.EX P4, PT, R165, RZ, PT, P1 ;  /* 0x000000ffa500720c */ /* 0x000fe20003f85310 */
[----:B------:R-:W-:Y:S02]  /*2740*/  UISETP.NE.AND.EX UP0, UPT, UR5, URZ, UPT, UP0 ;  /* 0x0000003f0500728c */ /* 0x000fe4000bf05300 */
[----:B------:R-:W-:Y:S01]  /*2750*/  ISETP.NE.AND.EX P3, PT, RZ, UR5, PT, P3 ;  /* 0x00000005ff007c0c */ /* 0x000fe2000bf65330 */
[----:B------:R-:W-:-:S03]  /*2760*/  IMAD.MOV.U32 R0, RZ, RZ, 0x1 ;  /* 0x00000001ff007424 */ /* 0x000fc600078e00ff */
[----:B------:R-:W-:-:S04]  /*2770*/  PLOP3.LUT P2, PT, PT, PT, UP0, 0x80, 0x0 ;  /* 0x000000000000781c */ /* 0x000fc80003f4f008 */
[----:B------:R-:W-:-:S05]  /*2780*/  PLOP3.LUT P2, PT, P2, PT, PT, 0x8, 0x0 ;  /* 0x000000000000781c */ /* 0x000fca000174e170 */
[----:B------:R-:W-:Y:S08]  /*2790*/  @P3 BRA P4, `(.L_x_43) ;  /* 0x0000000000283947 */ /* 0x000ff00002000000 */
[----:B------:R-:W-:Y:S04]  /*27a0*/  BSSY B0, `(.L_x_44) ;  /* 0x0000008000007945 */ /* 0x000fe80003800000 */
[----:B------:R-:W-:Y:S05]  /*27b0*/  @!P0 BRA `(.L_x_45) ;  /* 0x0000000000148947 */ /* 0x000fea0003800000 */
[----:B------:R-:W-:Y:S02]  /*27c0*/  LOP3.LUT P4, RZ, R154, 0xff, RZ, 0xc0, !PT ;  /* 0x000000ff9aff7812 */ /* 0x000fe4000788c0ff */
[----:B------:R-:W-:-:S11]  /*27d0*/  PLOP3.LUT P3, PT, P2, PT, PT, 0x80, 0x0 ;  /* 0x000000000000781c */ /* 0x000fd6000176f070 */
[----:B------:R-:W-:Y:S05]  /*27e0*/  @!P4 BRA `(.L_x_46) ;  /* 0x00000000000cc947 */ /* 0x000fea0003800000 */
[----:B-----5:R-:W-:Y:S01]  /*27f0*/  FSETP.EQ.AND P3, PT, R155, RZ, PT ;  /* 0x000000ff9b00720b */ /* 0x020fe20003f62000 */
[----:B------:R-:W-:-:S12]  /*2800*/  BRA `(.L_x_46) ;  /* 0x0000000000047947 */ /* 0x000fd80003800000 */
.L_x_45:
[----:B-----5:R-:W-:-:S13]  /*2810*/  FSETP.EQ.AND P3, PT, R155, RZ, PT ;  /* 0x000000ff9b00720b */ /* 0x020fda0003f62000 */
.L_x_46:
[----:B-1----:R-:W-:Y:S05]  /*2820*/  BSYNC B0 ;  /* 0x0000000000007941 */ /* 0x002fea0003800000 */
.L_x_44:
[----:B------:R-:W-:-:S07]  /*2830*/  SEL R3, RZ, 0x1, P3 ;  /* 0x00000001ff037807 */ /* 0x000fce0001800000 */
.L_x_43:
[----:B------:R-:W-:Y:S04]  /*2840*/  BSSY B0, `(.L_x_47) ;  /* 0x0000007000007945 */ /* 0x000fe80003800000 */
[----:B------:R-:W-:Y:S05]  /*2850*/  @!P0 BRA `(.L_x_48) ;  /* 0x0000000000108947 */ /* 0x000fea0003800000 */
[----:B------:R-:W-:-:S13]  /*2860*/  LOP3.LUT P0, RZ, R154, 0xff, RZ, 0xc0, !PT ;  /* 0x000000ff9aff7812 */ /* 0x000fda000780c0ff */
[----:B------:R-:W-:Y:S05]  /*2870*/  @!P0 BRA `(.L_x_49) ;  /* 0x00000000000c8947 */ /* 0x000fea0003800000 */
[----:B-----5:R-:W-:Y:S01]  /*2880*/  FSETP.EQ.AND P2, PT, R155, RZ, PT ;  /* 0x000000ff9b00720b */ /* 0x020fe20003f42000 */
[----:B------:R-:W-:-:S12]  /*2890*/  BRA `(.L_x_49) ;  /* 0x0000000000047947 */ /* 0x000fd80003800000 */
.L_x_48:
[----:B-----5:R-:W-:-:S13]  /*28a0*/  FSETP.EQ.AND P2, PT, R155, RZ, PT ;  /* 0x000000ff9b00720b */ /* 0x020fda0003f42000 */
.L_x_49:
[----:B-1----:R-:W-:Y:S05]  /*28b0*/  BSYNC B0 ;  /* 0x0000000000007941 */ /* 0x002fea0003800000 */
.L_x_47:
[----:B--234-:R-:W-:Y:S01]  /*28c0*/  PRMT R4, R3, 0x9910, RZ ;  /* 0x0000991003047816 */ /* 0x01cfe200000000ff */
[----:B------:R-:W-:Y:S01]  /*28d0*/  BSSY B0, `(.L_x_50) ;  /* 0x0000025000007945 */ /* 0x000fe20003800000 */
[----:B------:R-:W-:Y:S01]  /*28e0*/  IMAD.MOV.U32 R3, RZ, RZ, RZ ;  /* 0x000000ffff037224 */ /* 0x000fe200078e00ff */
[----:B------:R-:W-:Y:S02]  /*28f0*/  CS2R R6, SRZ ;  /* 0x0000000000067805 */ /* 0x000fe4000001ff00 */
[----:B------:R-:W-:Y:S02]  /*2900*/  ISETP.NE.AND P3, PT, R4, RZ, PT ;  /* 0x000000ff0400720c */ /* 0x000fe40003f65270 */
[----:B------:R-:W-:Y:S02]  /*2910*/  CS2R R4, SRZ ;  /* 0x0000000000047805 */ /* 0x000fe4000001ff00 */
[----:B------:R-:W-:Y:S02]  /*2920*/  CS2R R10, SRZ ;  /* 0x00000000000a7805 */ /* 0x000fe4000001ff00 */
[----:B------:R-:W-:-:S07]  /*2930*/  CS2R R8, SRZ ;  /* 0x0000000000087805 */ /* 0x000fce000001ff00 */
[----:B------:R-:W-:Y:S05]  /*2940*/  @!P3 BRA `(.L_x_51) ;  /* 0x000000000074b947 */ /* 0x000fea0003800000 */
[----:B------:R-:W-:-:S13]  /*2950*/  ISETP.NE.AND P0, PT, R161, 0x3, PT ;  /* 0x00000003a100780c */ /* 0x000fda0003f05270 */
[----:B------:R-:W-:Y:S05]  /*2960*/  @!P0 BRA `(.L_x_52) ;  /* 0x0000000000048947 */ /* 0x000fea0003800000 */
[----:B------:R-:W-:Y:S01]  /*2970*/  BPT.TRAP 0x1 ;  /* 0x000000040000795c */ /* 0x000fe20000300000 */
.L_x_52:
[----:B------:R-:W-:Y:S01]  /*2980*/  SHF.L.U32 R4, RZ, 0x1f, RZ ;  /* 0x0000001fff047819 */ /* 0x000fe200000006ff */
[----:B------:R-:W-:Y:S02]  /*2990*/  IMAD.MOV.U32 R3, RZ, RZ, 0x1 ;  /* 0x00000001ff037424 */ /* 0x000fe400078e00ff */
[----:B------:R-:W-:Y:S01]  /*29a0*/  IMAD.MOV.U32 R7, RZ, RZ, RZ ;  /* 0x000000ffff077224 */ /* 0x000fe200078e00ff */
[----:B------:R-:W1:Y:S02]  /*29b0*/  SYNCS.PHASECHK.TRANS64.TRYWAIT P0, [UR53+0x40], R4 ;  /* 0x00004004ff0075a7 */ /* 0x000e640008000175 */
[----:B-1----:R-:W-:Y:S05]  /*29c0*/  @!P0 BRA `(.L_x_53) ;  /* 0x0000007000748947 */ /* 0x002fea0003800000 */
.L_x_236:
[----:B------:R-:W-:Y:S02]  /*29d0*/  MOV R6, RZ ;  /* 0x000000ff00067202 */ /* 0x000fe40000000f00 */
[----:B-1----:R-:W-:Y:S02]  /*29e0*/  CS2R R4, SRZ ;  /* 0x0000000000047805 */ /* 0x002fe4000001ff00 */
[----:B------:R-:W-:Y:S02]  /*29f0*/  CS2R R10, SRZ ;  /* 0x00000000000a7805 */ /* 0x000fe4000001ff00 */
[----:B------:R-:W-:Y:S01]  /*2a00*/  CS2R R8, SRZ ;  /* 0x0000000000087805 */ /* 0x000fe2000001ff00 */
[----:B------:R-:W-:Y:S06]  /*2a10*/  @P2 BRA `(.L_x_51) ;  /* 0x0000000000402947 */ /* 0x000fec0003800000 */
[C---:B------:R-:W-:Y:S01]  /*2a20*/  IMAD.SHL.U32 R4, R18.reuse, 0x10, RZ ;  /* 0x0000001012047824 */ /* 0x040fe200078e00ff */
[----:B------:R-:W-:Y:S01]  /*2a30*/  SHF.R.U32.HI R7, RZ, 0x1, R18 ;  /* 0x00000001ff077819 */ /* 0x000fe20000011612 */
[----:B------:R-:W-:Y:S01]  /*2a40*/  IMAD.SHL.U32 R5, R18, 0x20, RZ ;  /* 0x0000002012057824 */ /* 0x000fe200078e00ff */
[----:B------:R-:W-:Y:S05]  /*2a50*/  WARPSYNC.ALL ;  /* 0x0000000000007948 */ /* 0x000fea0003800000 */
[----:B------:R-:W-:Y:S01]  /*2a60*/  LOP3.LUT R4, R4, 0xe00, RZ, 0xc0, !PT ;  /* 0x00000e0004047812 */ /* 0x000fe200078ec0ff */
[----:B------:R-:W-:Y:S01]  /*2a70*/  IMAD.SHL.U32 R9, R18, 0x4, RZ ;  /* 0x0000000412097824 */ /* 0x000fe200078e00ff */
[----:B------:R-:W-:-:S02]  /*2a80*/  LOP3.LUT R6, R5, 0xc0, RZ, 0xc0, !PT ;  /* 0x000000c005067812 */ /* 0x000fc400078ec0ff */
[----:B------:R-:W-:Y:S02]  /*2a90*/  LOP3.LUT R4, R4, 0x20, R5, 0xf8, !PT ;  /* 0x0000002004047812 */ /* 0x000fe400078ef805 */
[----:B------:R-:W-:Y:S02]  /*2aa0*/  LOP3.LUT R6, R6, 0x8, R7, 0xf8, !PT ;  /* 0x0000000806067812 */ /* 0x000fe400078ef807 */
[----:B------:R-:W-:Y:S02]  /*2ab0*/  LOP3.LUT R4, R4, 0x100, R5, 0xf8, !PT ;  /* 0x0000010004047812 */ /* 0x000fe400078ef805 */
[----:B------:R-:W-:-:S04]  /*2ac0*/  LOP3.LUT R9, R6, 0x18, R9, 0x78, !PT ;  /* 0x0000001806097812 */ /* 0x000fc800078e7809 */
[----:B------:R-:W-:-:S04]  /*2ad0*/  LOP3.LUT R4, R4, R9, RZ, 0xfc, !PT ;  /* 0x0000000904047212 */ /* 0x000fc800078efcff */
[----:B------:R-:W-:-:S05]  /*2ae0*/  LEA R8, R4, UR53, 0x1 ;  /* 0x0000003504087c11 */ /* 0x000fca000f8e08ff */
[----:B------:R-:W-:Y:S02]  /*2af0*/  IMAD R4, R157, 0x2, R8 ;  /* 0x000000029d047824 */ /* 0x000fe400078e0208 */
[----:B------:R-:W1:Y:S04]  /*2b00*/  LDSM.16.M88.4 R8, [R8+0x200] ;  /* 0x000200000808783b */ /* 0x000e680000000200 */
[----:B------:R-:W2:Y:S02]  /*2b10*/  LDSM.16.M88.4 R4, [R4+0x200] ;  /* 0x000200000404783b */ /* 0x000ea40000000200 */
.L_x_51:
[----:B------:R-:W-:Y:S05]  /*2b20*/  BSYNC B0 ;  /* 0x0000000000007941 */ /* 0x000fea0003800000 */
.L_x_50:
[----:B------:R-:W-:Y:S01]  /*2b30*/  IMAD.SHL.U32 R14, R18, 0x20, RZ ;  /* 0x00000020120e7824 */ /* 0x000fe200078e00ff */
[C---:B-1----:R-:W-:Y:S01]  /*2b40*/  LOP3.LUT R158, R9.reuse, 0xffff0000, RZ, 0xc0, !PT ;  /* 0xffff0000099e7812 */ /* 0x042fe200078ec0ff */
[----:B------:R-:W-:Y:S01]  /*2b50*/  IMAD.U32 R20, R9, 0x10000, RZ ;  /* 0x0001000009147824 */ /* 0x000fe200078e00ff */
[----:B------:R-:W-:Y:S01]  /*2b60*/  SHF.R.U32.HI R168, RZ, 0x1, R18 ;  /* 0x00000001ffa87819 */ /* 0x000fe20000011612 */
[C---:B------:R-:W-:Y:S01]  /*2b70*/  IMAD.U32 R162, R11.reuse, 0x10000, RZ ;  /* 0x000100000ba27824 */ /* 0x040fe200078e00ff */
[----:B------:R-:W-:Y:S01]  /*2b80*/  LOP3.LUT R9, R14, 0xc0, RZ, 0xc0, !PT ;  /* 0x000000c00e097812 */ /* 0x000fe200078ec0ff */
[----:B------:R-:W-:Y:S01]  /*2b90*/  IMAD.U32 R12, R8, 0x10000, RZ ;  /* 0x00010000080c7824 */ /* 0x000fe200078e00ff */
[----:B------:R-:W-:Y:S01]  /*2ba0*/  LOP3.LUT R164, R11, 0xffff0000, RZ, 0xc0, !PT ;  /* 0xffff00000ba47812 */ /* 0x000fe200078ec0ff */
[----:B------:R-:W-:Y:S01]  /*2bb0*/  IMAD.U32 R160, R10, 0x10000, RZ ;  /* 0x000100000aa07824 */ /* 0x000fe200078e00ff */
[----:B------:R-:W-:Y:S01]  /*2bc0*/  LOP3.LUT R11, R9, 0x8, R168, 0xf8, !PT ;  /* 0x00000008090b7812 */ /* 0x000fe200078ef8a8 */
[----:B------:R-:W-:Y:S01]  /*2bd0*/  IMAD.SHL.U32 R9, R18, 0x10, RZ ;  /* 0x0000001012097824 */ /* 0x000fe200078e00ff */
[C---:B--2---:R-:W-:Y:S01]  /*2be0*/  LOP3.LUT R170, R4.reuse, 0xffff0000, RZ, 0xc0, !PT ;  /* 0xffff000004aa7812 */ /* 0x044fe200078ec0ff */
[----:B------:R-:W-:Y:S01]  /*2bf0*/  IMAD.U32 R168, R4, 0x10000, RZ ;  /* 0x0001000004a87824 */ /* 0x000fe200078e00ff */
[----:B------:R-:W-:Y:S01]  /*2c00*/  LOP3.LUT R4, R18, 0xff, RZ, 0xc0, !PT ;  /* 0x000000ff12047812 */ /* 0x000fe200078ec0ff */
[----:B------:R-:W-:Y:S01]  /*2c10*/  IMAD.U32 R176, R6, 0x10000, RZ ;  /* 0x0001000006b07824 */ /* 0x000fe200078e00ff */
[----:B------:R-:W-:Y:S01]  /*2c20*/  LOP3.LUT R9, R9, 0xe00, RZ, 0xc0, !PT ;  /* 0x00000e0009097812 */ /* 0x000fe200078ec0ff */
[C---:B-----5:R-:W-:Y:S01]  /*2c30*/  FMUL R15, R155.reuse, R20 ;  /* 0x000000149b0f7220 */ /* 0x060fe20000400000 */
[----:B------:R-:W-:Y:S01]  /*2c40*/  LOP3.LUT R8, R8, 0xffff0000, RZ, 0xc0, !PT ;  /* 0xffff000008087812 */ /* 0x000fe200078ec0ff */
[----:B------:R-:W-:Y:S01]  /*2c50*/  VIADD R4, R4, 0x1f ;  /* 0x0000001f04047836 */ /* 0x000fe20000000000 */
[----:B------:R-:W-:Y:S01]  /*2c60*/  LOP3.LUT R10, R10, 0xffff0000, RZ, 0xc0, !PT ;  /* 0xffff00000a0a7812 */ /* 0x000fe200078ec0ff */
[----:B------:R-:W-:Y:S01]  /*2c70*/  FMUL R20, R155, R158 ;  /* 0x0000009e9b147220 */ /* 0x000fe20000400000 */
[--C-:B------:R-:W-:Y:S01]  /*2c80*/  LOP3.LUT R9, R9, 0x20, R14.reuse, 0xf8, !PT ;  /* 0x0000002009097812 */ /* 0x100fe200078ef80e */
[----:B------:R-:W-:Y:S01]  /*2c90*/  FMUL R13, R155, R12 ;  /* 0x0000000c9b0d7220 */ /* 0x000fe20000400000 */
[----:B------:R-:W-:Y:S01]  /*2ca0*/  LOP3.LUT R178, R6, 0xffff0000, RZ, 0xc0, !PT ;  /* 0xffff000006b27812 */ /* 0x000fe200078ec0ff */
[----:B------:R-:W-:Y:S01]  /*2cb0*/  IMAD.SHL.U32 R6, R18, 0x4, RZ ;  /* 0x0000000412067824 */ /* 0x000fe200078e00ff */
[----:B------:R-:W-:Y:S01]  /*2cc0*/  LOP3.LUT R9, R9, 0x100, R14, 0xf8, !PT ;  /* 0x0000010009097812 */ /* 0x000fe200078ef80e */
[C---:B------:R-:W-:Y:S01]  /*2cd0*/  FMUL R14, R155.reuse, R8 ;  /* 0x000000089b0e7220 */ /* 0x040fe20000400000 */
[C---:B------:R-:W-:Y:S01]  /*2ce0*/  FMUL R21, R155.reuse, R160 ;  /* 0x000000a09b157220 */ /* 0x040fe20000400000 */
[----:B------:R-:W-:Y:S01]  /*2cf0*/  FMUL R158, R155, R10 ;  /* 0x0000000a9b9e7220 */ /* 0x000fe20000400000 */
[----:B------:R-:W-:Y:S01]  /*2d00*/  SHF.L.U32 R172, R5, 0x10, RZ ;  /* 0x0000001005ac7819 */ /* 0x000fe200000006ff */
[----:B------:R-:W-:Y:S01]  /*2d10*/  FMUL R23, R155, R162 ;  /* 0x000000a29b177220 */ /* 0x000fe20000400000 */
[----:B------:R-:W-:Y:S01]  /*2d20*/  LOP3.LUT R174, R5, 0xffff0000, RZ, 0xc0, !PT ;  /* 0xffff000005ae7812 */ /* 0x000fe200078ec0ff */
[C---:B------:R-:W-:Y:S01]  /*2d30*/  FFMA R5, R156.reuse, R26, R15 ;  /* 0x0000001a9c057223 */ /* 0x040fe2000000000f */
[----:B------:R-:W-:Y:S01]  /*2d40*/  LOP3.LUT R184, R11, 0x18, R6, 0x78, !PT ;  /* 0x000000180bb87812 */ /* 0x000fe200078e7806 */
[----:B------:R-:W-:Y:S01]  /*2d50*/  FFMA R6, R156, R27, R20 ;  /* 0x0000001b9c067223 */ /* 0x000fe20000000014 */
[----:B------:R-:W-:Y:S01]  /*2d60*/  ISETP.GT.U32.AND P0, PT, R4, 0x3e, PT ;  /* 0x0000003e0400780c */ /* 0x000fe20003f04070 */
[----:B------:R-:W-:Y:S01]  /*2d70*/  FMUL R160, R155, R164 ;  /* 0x000000a49ba07220 */ /* 0x000fe20000400000 */
[C---:B------:R-:W-:Y:S01]  /*2d80*/  FFMA R4, R156.reuse, R24, R13 ;  /* 0x000000189c047223 */ /* 0x040fe2000000000d */
[C---:B------:R-:W-:Y:S01]  /*2d90*/  FFMA R25, R156.reuse, R25, R14 ;  /* 0x000000199c197223 */ /* 0x040fe2000000000e */
[C---:B------:R-:W-:Y:S01]  /*2da0*/  FFMA R28, R156.reuse, R28, R21 ;  /* 0x0000001c9c1c7223 */ /* 0x040fe20000000015 */
[----:B------:R-:W-:Y:S01]  /*2db0*/  FFMA R29, R156, R29, R158 ;  /* 0x0000001d9c1d7223 */ /* 0x000fe2000000009e */
[C---:B------:R-:W-:Y:S01]  /*2dc0*/  LOP3.LUT R182, R7.reuse, 0xffff0000, RZ, 0xc0, !PT ;  /* 0xffff000007b67812 */ /* 0x040fe200078ec0ff */
[----:B------:R-:W-:-:S02]  /*2dd0*/  IMAD.U32 R180, R7, 0x10000, RZ ;  /* 0x0001000007b47824 */ /* 0x000fc400078e00ff */
[C---:B------:R-:W-:Y:S01]  /*2de0*/  FFMA R7, R156.reuse, R30, R23 ;  /* 0x0000001e9c077223 */ /* 0x040fe20000000017 */
[----:B------:R-:W-:Y:S01]  /*2df0*/  FFMA R8, R156, R31, R160 ;  /* 0x0000001f9c087223 */ /* 0x000fe200000000a0 */
[----:B------:R-:W-:Y:S01]  /*2e00*/  F2FP.BF16.F32.PACK_AB R5, R6, R5 ;  /* 0x000000050605723e */ /* 0x000fe200000010ff */
[----:B------:R-:W-:Y:S01]  /*2e10*/  FMUL R27, R155, R172 ;  /* 0x000000ac9b1b7220 */ /* 0x000fe20000400000 */
[----:B------:R-:W-:Y:S01]  /*2e20*/  F2FP.BF16.F32.PACK_AB R4, R25, R4 ;  /* 0x000000041904723e */ /* 0x000fe200000010ff */
[----:B------:R-:W-:Y:S01]  /*2e30*/  FMUL R30, R155, R174 ;  /* 0x000000ae9b1e7220 */ /* 0x000fe20000400000 */
[----:B------:R-:W-:Y:S01]  /*2e40*/  F2FP.BF16.F32.PACK_AB R6, R29, R28 ;  /* 0x0000001c1d06723e */ /* 0x000fe200000010ff */
[----:B------:R-:W-:Y:S01]  /*2e50*/  FMUL R25, R155, R168 ;  /* 0x000000a89b197220 */ /* 0x000fe20000400000 */
[----:B------:R-:W-:Y:S01]  /*2e60*/  LOP3.LUT R12, R9, R184, RZ, 0xfc, !PT ;  /* 0x000000b8090c7212 */ /* 0x000fe200078efcff */
[C---:B------:R-:W-:Y:S01]  /*2e70*/  FMUL R28, R155.reuse, R170 ;  /* 0x000000aa9b1c7220 */ /* 0x040fe20000400000 */
[C---:B------:R-:W-:Y:S01]  /*2e80*/  FMUL R31, R155.reuse, R176 ;  /* 0x000000b09b1f7220 */ /* 0x040fe20000400000 */
[C---:B------:R-:W-:Y:S01]  /*2e90*/  FMUL R162, R155.reuse, R178 ;  /* 0x000000b29ba27220 */ /* 0x040fe20000400000 */
[C---:B------:R-:W-:Y:S01]  /*2ea0*/  FMUL R163, R155.reuse, R180 ;  /* 0x000000b49ba37220 */ /* 0x040fe20000400000 */
[----:B------:R-:W-:Y:S01]  /*2eb0*/  FMUL R164, R155, R182 ;  /* 0x000000b69ba47220 */ /* 0x000fe20000400000 */
[----:B------:R-:W-:Y:S01]  /*2ec0*/  F2FP.BF16.F32.PACK_AB R7, R8, R7 ;  /* 0x000000070807723e */ /* 0x000fe200000010ff */
[C---:B------:R-:W-:Y:S01]  /*2ed0*/  FFMA R9, R156.reuse, R34, R27 ;  /* 0x000000229c097223 */ /* 0x040fe2000000001b */
[C---:B------:R-:W-:Y:S01]  /*2ee0*/  FFMA R10, R156.reuse, R35, R30 ;  /* 0x000000239c0a7223 */ /* 0x040fe2000000001e */
[C---:B------:R-:W-:Y:S01]  /*2ef0*/  FFMA R8, R156.reuse, R32, R25 ;  /* 0x000000209c087223 */ /* 0x040fe20000000019 */
[C---:B------:R-:W-:Y:S01]  /*2f00*/  FFMA R33, R156.reuse, R33, R28 ;  /* 0x000000219c217223 */ /* 0x040fe2000000001c */
[C---:B------:R-:W-:Y:S01]  /*2f10*/  FFMA R36, R156.reuse, R36, R31 ;  /* 0x000000249c247223 */ /* 0x040fe2000000001f */
[C---:B------:R-:W-:Y:S01]  /*2f20*/  FFMA R37, R156.reuse, R37, R162 ;  /* 0x000000259c257223 */ /* 0x040fe200000000a2 */
[C---:B------:R-:W-:Y:S01]  /*2f30*/  FFMA R11, R156.reuse, R38, R163 ;  /* 0x000000269c0b7223 */ /* 0x040fe200000000a3 */
[----:B------:R-:W-:Y:S01]  /*2f40*/  FFMA R24, R156, R39, R164 ;  /* 0x000000279c187223 */ /* 0x000fe200000000a4 */
[----:B------:R-:W-:Y:S01]  /*2f50*/  LEA R12, R12, UR53, 0x1 ;  /* 0x000000350c0c7c11 */ /* 0x000fe2000f8e08ff */
[----:B------:R-:W-:Y:S05]  /*2f60*/  WARPSYNC.ALL ;  /* 0x0000000000007948 */ /* 0x000fea0003800000 */
[----:B------:R-:W-:Y:S01]  /*2f70*/  F2FP.BF16.F32.PACK_AB R9, R10, R9 ;  /* 0x000000090a09723e */ /* 0x000fe200000010ff */
[----:B------:R-:W-:Y:S01]  /*2f80*/  IMAD R29, R157, 0x2, R12 ;  /* 0x000000029d1d7824 */ /* 0x000fe200078e020c */
[----:B------:R-:W-:Y:S01]  /*2f90*/  F2FP.BF16.F32.PACK_AB R8, R33, R8 ;  /* 0x000000082108723e */ /* 0x000fe200000010ff */
[----:B------:R1:W-:Y:S01]  /*2fa0*/  STSM.16.M88.4 [R12+0x200], R4 ;  /* 0x000200040c007844 */ /* 0x0003e20000000200 */
[----:B------:R-:W-:Y:S01]  /*2fb0*/  F2FP.BF16.F32.PACK_AB R10, R37, R36 ;  /* 0x00000024250a723e */ /* 0x000fe200000010ff */
[----:B------:R-:W-:Y:S01]  /*2fc0*/  BSSY B0, `(.L_x_54) ;  /* 0x0000011000007945 */ /* 0x000fe20003800000 */
[----:B------:R-:W-:-:S05]  /*2fd0*/  F2FP.BF16.F32.PACK_AB R11, R24, R11 ;  /* 0x0000000b180b723e */ /* 0x000fca00000010ff */
[----:B------:R1:W-:Y:S01]  /*2fe0*/  STSM.16.M88.4 [R29+0x200], R8 ;  /* 0x000200081d007844 */ /* 0x0003e20000000200 */
[----:B------:R-:W-:Y:S01]  /*2ff0*/  @!PT LDS RZ, [RZ] ;  /* 0x00000000fffff984 */ /* 0x000fe20000000800 */
[----:B------:R-:W-:Y:S01]  /*3000*/  @!PT LDS RZ, [RZ] ;  /* 0x00000000fffff984 */ /* 0x000fe20000000800 */
[----:B------:R-:W-:Y:S01]  /*3010*/  @!PT LDS RZ, [RZ] ;  /* 0x00000000fffff984 */ /* 0x000fe20000000800 */
[----:B------:R-:W-:Y:S01]  /*3020*/  @!PT LDS RZ, [RZ] ;  /* 0x00000000fffff984 */ /* 0x000fe20000000800 */
[----:B------:R2:W-:Y:S06]  /*3030*/  MEMBAR.ALL.CTA ;  /* 0x0000000000007992 */ /* 0x0005ec0000008000 */
[----:B--2---:R-:W2:Y:S02]  /*3040*/  FENCE.VIEW.ASYNC.S ;  /* 0x00000000000073c6 */ /* 0x004ea40000000000 */
[----:B--2---:R-:W-:Y:S06]  /*3050*/  BAR.SYNC.DEFER_BLOCKING 0x1, 0x100 ;  /* 0x0044000000007b1d */ /* 0x004fec0000010000 */
[----:B------:R-:W-:Y:S05]  /*3060*/  @P0 BRA `(.L_x_55) ;  /* 0x0000000000180947 */ /* 0x000fea0003800000 */
[----:B------:R-:W-:Y:S02]  /*3070*/  UIADD3 UR4, UP0, UR54, 0x4f0, URZ ;  /* 0x000004f036047890 */ /* 0x000fe4000ff1e03f */
[----:B------:R-:W-:Y:S02]  /*3080*/  UIADD3 UR40, UR53, 0x200, URZ ;  /* 0x0000020035287890 */ /* 0x000fe4000fffe03f */
[----:B------:R-:W-:-:S09]  /*3090*/  UIADD3.X UR5, URZ, UR55, URZ, UP0, !UPT ;  /* 0x000000373f057290 */ /* 0x000fd200087fe43f */
[----:B------:R2:W-:Y:S01]  /*30a0*/  UTMASTG.3D [UR40], [UR4] ;  /* 0x00000028040073b5 */ /* 0x0005e20008010000 */
[----:B------:R0:W-:Y:S01]  /*30b0*/  UTMACMDFLUSH ;  /* 0x00000000000079b7 */ /* 0x0001e20000000000 */
[----:B--2---:R-:W-:-:S04]  /*30c0*/  DEPBAR.LE SB0, 0x1 ;  /* 0x000080400000791a */ /* 0x004fc80000000000 */
.L_x_55:
[----:B------:R-:W-:Y:S05]  /*30d0*/  BSYNC B0 ;  /* 0x0000000000007941 */ /* 0x000fea0003800000 */
.L_x_54:
[----:B------:R-:W-:Y:S01]  /*30e0*/  BAR.SYNC.DEFER_BLOCKING 0x1, 0x100 ;  /* 0x0044000000007b1d */ /* 0x000fe20000010000 */
[----:B------:R-:W-:Y:S01]  /*30f0*/  ISETP.NE.AND P4, PT, RZ, UR44, PT ;  /* 0x0000002cff007c0c */ /* 0x000fe2000bf85270 */
[----:B------:R-:W-:-:S04]  /*3100*/  VIADD R24, R12, 0x200 ;  /* 0x000002000c187836 */ /* 0x000fc80000000000 */
[----:B------:R-:W-:-:S08]  /*3110*/  IMAD R26, R157, 0x2, R24 ;  /* 0x000000029d1a7824 */ /* 0x000fd000078e0218 */
[----:B------:R-:W-:Y:S05]  /*3120*/  @!P4 BRA `(.L_x_56) ;  /* 0x000000000034c947 */ /* 0x000fea0003800000 */
[----:B------:R-:W-:Y:S04]  /*3130*/  BSSY B0, `(.L_x_57) ;  /* 0x0000009000007945 */ /* 0x000fe80003800000 */
[----:B------:R-:W-:Y:S05]  /*3140*/  @!P3 BRA `(.L_x_58) ;  /* 0x00000000001cb947 */ /* 0x000fea0003800000 */
[----:B------:R-:W-:-:S13]  /*3150*/  ISETP.NE.AND P4, PT, R161, 0x3, PT ;  /* 0x00000003a100780c */ /* 0x000fda0003f85270 */
[----:B------:R-:W-:Y:S05]  /*3160*/  @!P4 BRA `(.L_x_59) ;  /* 0x000000000004c947 */ /* 0x000fea0003800000 */
[----:B------:R-:W-:Y:S01]  /*3170*/  BPT.TRAP 0x1 ;  /* 0x000000040000795c */ /* 0x000fe20000300000 */
.L_x_59:
[----:B------:R-:W-:-:S04]  /*3180*/  ULEA UR4, UR36, UR53, 0x3 ;  /* 0x0000003524047291 */ /* 0x000fc8000f8e183f */
[----:B------:R-:W-:-:S04]  /*3190*/  UIADD3 UR4, UR4, 0x60, URZ ;  /* 0x0000006004047890 */ /* 0x000fc8000fffe03f */
[----:B------:R-:W-:-:S09]  /*31a0*/  UPRMT UR4, UR52, 0x654, UR4 ;  /* 0x0000065434047896 */ /* 0x000fd20008000004 */
[----:B------:R-:W-:Y:S03]  /*31b0*/  SYNCS.ARRIVE.TRANS64.RED.A1T0 RZ, [UR4], RZ ;  /* 0x000000ffffff79a7 */ /* 0x000fe60008100404 */
.L_x_58:
[----:B------:R-:W-:Y:S05]  /*31c0*/  BSYNC B0 ;  /* 0x0000000000007941 */ /* 0x000fea0003800000 */
.L_x_57:
[----:B------:R-:W-:-:S04]  /*31d0*/  UIADD3 UR36, UR36, 0x1, URZ ;  /* 0x0000000124247890 */ /* 0x000fc8000fffe03f */
[----:B------:R-:W-:-:S04]  /*31e0*/  UISETP.NE.AND UP0, UPT, UR36, 0x4, UPT ;  /* 0x000000042400788c */ /* 0x000fc8000bf05270 */
[----:B------:R-:W-:-:S12]  /*31f0*/  USEL UR36, UR36, URZ, UP0 ;  /* 0x0000003f24247287 */ /* 0x000fd80008000000 */
.L_x_56:
[----:B------:R-:W-:Y:S04]  /*3200*/  BSSY B0, `(.L_x_60) ;  /* 0x0000032000007945 */ /* 0x000fe80003800000 */
[----:B------:R-:W-:Y:S05]  /*3210*/  @!P3 BRA `(.L_x_61) ;  /* 0x0000000000c0b947 */ /* 0x000fea0003800000 */
[----:B------:R-:W-:-:S13]  /*3220*/  ISETP.NE.AND P4, PT, R161, 0x3, PT ;  /* 0x00000003a100780c */ /* 0x000fda0003f85270 */
[----:B------:R-:W-:Y:S05]  /*3230*/  @!P4 BRA `(.L_x_62) ;  /* 0x000000000004c947 */ /* 0x000fea0003800000 */
[----:B------:R-:W-:Y:S01]  /*3240*/  BPT.TRAP 0x1 ;  /* 0x000000040000795c */ /* 0x000fe20000300000 */
.L_x_62:
[----:B-1----:R-:W-:Y:S01]  /*3250*/  LEA R4, R3, UR53, 0x3 ;  /* 0x0000003503047c11 */ /* 0x002fe2000f8e18ff */
[----:B------:R-:W-:Y:S01]  /*3260*/  BSSY B1, `(.L_x_63) ;  /* 0x0000004000017945 */ /* 0x000fe20003800000 */
[----:B------:R-:W-:-:S04]  /*3270*/  SHF.L.U32 R5, RZ, 0x1f, RZ ;  /* 0x0000001fff057819 */ /* 0x000fc800000006ff */
[----:B------:R-:W1:Y:S02]  /*3280*/  SYNCS.PHASECHK.TRANS64.TRYWAIT P4, [R4+URZ+0x40], R5 ;  /* 0x00004005040075a7 */ /* 0x000e64000808017f */
[----:B-1----:R-:W-:Y:S05]  /*3290*/  @!P4 BRA `(.L_x_64) ;  /* 0x000000680058c947 */ /* 0x002fea0003800000 */
.L_x_237:
[----:B------:R-:W-:Y:S05]  /*32a0*/  BSYNC B1 ;  /* 0x0000000000017941 */ /* 0x000fea0003800000 */
.L_x_63:
[----:B------:R-:W-:Y:S05]  /*32b0*/  @P2 BRA `(.L_x_65) ;  /* 0x0000000000942947 */ /* 0x000fea0003800000 */
[----:B------:R-:W-:Y:S01]  /*32c0*/  IMAD R14, R3, 0x2000, R24 ;  /* 0x00002000030e7824 */ /* 0x000fe200078e0218 */
[----:B------:R-:W-:Y:S05]  /*32d0*/  WARPSYNC.ALL ;  /* 0x0000000000007948 */ /* 0x000fea0003800000 */
[----:B------:R-:W-:Y:S01]  /*32e0*/  IMAD R8, R157, 0x2, R14 ;  /* 0x000000029d087824 */ /* 0x000fe200078e020e */
[----:B-1----:R-:W1:Y:S05]  /*32f0*/  LDSM.16.M88.4 R4, [R14] ;  /* 0x000000000e04783b */ /* 0x002e6a0000000200 */
[----:B------:R-:W2:Y:S01]  /*3300*/  LDSM.16.M88.4 R8, [R8] ;  /* 0x000000000808783b */ /* 0x000ea20000000200 */
[----:B-1----:R-:W-:Y:S01]  /*3310*/  IMAD.U32 R20, R4, 0x10000, RZ ;  /* 0x0001000004147824 */ /* 0x002fe200078e00ff */
[C---:B------:R-:W-:Y:S01]  /*3320*/  LOP3.LUT R30, R5.reuse, 0xffff0000, RZ, 0xc0, !PT ;  /* 0xffff0000051e7812 */ /* 0x040fe200078ec0ff */
[----:B------:R-:W-:Y:S01]  /*3330*/  IMAD.U32 R28, R5, 0x10000, RZ ;  /* 0x00010000051c7824 */ /* 0x000fe200078e00ff */
[----:B------:R-:W-:Y:S01]  /*3340*/  SHF.L.U32 R32, R6, 0x10, RZ ;  /* 0x0000001006207819 */ /* 0x000fe200000006ff */
[----:B------:R-:W-:Y:S01]  /*3350*/  IMAD.U32 R34, R7, 0x10000, RZ ;  /* 0x0001000007227824 */ /* 0x000fe200078e00ff */
[----:B--2---:R-:W-:Y:S01]  /*3360*/  LOP3.LUT R162, R9, 0xffff0000, RZ, 0xc0, !PT ;  /* 0xffff000009a27812 */ /* 0x004fe200078ec0ff */
[----:B------:R-:W-:Y:S01]  /*3370*/  IMAD.U32 R164, R10, 0x10000, RZ ;  /* 0x000100000aa47824 */ /* 0x000fe200078e00ff */
[----:B------:R-:W-:Y:S01]  /*3380*/  LOP3.LUT R4, R4, 0xffff0000, RZ, 0xc0, !PT ;  /* 0xffff000004047812 */ /* 0x000fe200078ec0ff */
[----:B------:R-:W-:Y:S01]  /*3390*/  IMAD.U32 R36, R8, 0x10000, RZ ;  /* 0x0001000008247824 */ /* 0x000fe200078e00ff */
[----:B------:R-:W-:Y:S01]  /*33a0*/  LOP3.LUT R6, R6, 0xffff0000, RZ, 0xc0, !PT ;  /* 0xffff000006067812 */ /* 0x000fe200078ec0ff */
[----:B------:R-:W-:Y:S01]  /*33b0*/  IMAD.U32 R168, R11, 0x10000, RZ ;  /* 0x000100000ba87824 */ /* 0x000fe200078e00ff */
[----:B------:R-:W-:Y:S01]  /*33c0*/  LOP3.LUT R160, R7, 0xffff0000, RZ, 0xc0, !PT ;  /* 0xffff000007a07812 */ /* 0x000fe200078ec0ff */
[----:B------:R-:W-:Y:S01]  /*33d0*/  FMUL R13, R155, R20 ;  /* 0x000000149b0d7220 */ /* 0x000fe20000400000 */
[----:B------:R-:W-:Y:S01]  /*33e0*/  LOP3.LUT R38, R8, 0xffff0000, RZ, 0xc0, !PT ;  /* 0xffff000008267812 */ /* 0x000fe200078ec0ff */
[----:B------:R-:W-:Y:S01]  /*33f0*/  IMAD.U32 R8, R9, 0x10000, RZ ;  /* 0x0001000009087824 */ /* 0x000fe200078e00ff */
[----:B------:R-:W-:Y:S01]  /*3400*/  LOP3.LUT R10, R10, 0xffff0000, RZ, 0xc0, !PT ;  /* 0xffff00000a0a7812 */ /* 0x000fe200078ec0ff */
[----:B------:R-:W-:Y:S01]  /*3410*/  FMUL R20, R155, R30 ;  /* 0x0000001e9b147220 */ /* 0x000fe20000400000 */
[----:B------:R-:W-:Y:S01]  /*3420*/  LOP3.LUT R170, R11, 0xffff0000, RZ, 0xc0, !PT ;  /* 0xffff00000baa7812 */ /* 0x000fe200078ec0ff */
[C---:B------:R-:W-:Y:S01]  /*3430*/  FMUL R15, R155.reuse, R28 ;  /* 0x0000001c9b0f7220 */ /* 0x040fe20000400000 */
        /* <DEDUP_REMOVED lines=12> */
[----:B------:R-:W-:-:S07]  /*3500*/  FMUL R164, R155, R170 ;  /* 0x000000aa9ba47220 */ /* 0x000fce0000400000 */
.L_x_65:
[----:B------:R-:W-:-:S07]  /*3510*/  VIADD R3, R3, 0x1 ;  /* 0x0000000103037836 */ /* 0x000fce0000000000 */
.L_x_61:
[----:B------:R-:W-:Y:S05]  /*3520*/  BSYNC B0 ;  /* 0x0000000000007941 */ /* 0x000fea0003800000 */
.L_x_60:
[C---:B-1----:R-:W-:Y:S01]  /*3530*/  FFMA R5, R156.reuse, R42, R15 ;  /* 0x0000002a9c057223 */ /* 0x042fe2000000000f */
[C---:B------:R-:W-:Y:S01]  /*3540*/  FFMA R6, R156.reuse, R43, R20 ;  /* 0x0000002b9c067223 */ /* 0x040fe20000000014 */
        /* <DEDUP_REMOVED lines=14> */
[----:B------:R-:W-:Y:S01]  /*3630*/  F2FP.BF16.F32.PACK_AB R5, R6, R5 ;  /* 0x000000050605723e */ /* 0x000fe200000010ff */
[----:B------:R-:W-:Y:S05]  /*3640*/  WARPSYNC.ALL ;  /* 0x0000000000007948 */ /* 0x000fea0003800000 */
[----:B------:R-:W-:Y:S01]  /*3650*/  F2FP.BF16.F32.PACK_AB R4, R41, R4 ;  /* 0x000000042904723e */ /* 0x000fe200000010ff */
[----:B------:R-:W-:Y:S01]  /*3660*/  BSSY B0, `(.L_x_66) ;  /* 0x000001a000007945 */ /* 0x000fe20003800000 */
[----:B------:R-:W-:-:S02]  /*3670*/  F2FP.BF16.F32.PACK_AB R6, R45, R44 ;  /* 0x0000002c2d06723e */ /* 0x000fc400000010ff */
[----:B------:R-:W-:Y:S02]  /*3680*/  F2FP.BF16.F32.PACK_AB R7, R8, R7 ;  /* 0x000000070807723e */ /* 0x000fe400000010ff */
[----:B------:R-:W-:Y:S02]  /*3690*/  F2FP.BF16.F32.PACK_AB R9, R10, R9 ;  /* 0x000000090a09723e */ /* 0x000fe400000010ff */
[----:B------:R-:W-:Y:S01]  /*36a0*/  F2FP.BF16.F32.PACK_AB R8, R49, R48 ;  /* 0x000000303108723e */ /* 0x000fe200000010ff */
[----:B------:R1:W-:Y:S01]  /*36b0*/  STSM.16.M88.4 [R12+0x2200], R4 ;  /* 0x002200040c007844 */ /* 0x0003e20000000200 */
[----:B------:R-:W-:Y:S02]  /*36c0*/  F2FP.BF16.F32.PACK_AB R10, R53, R52 ;  /* 0x00000034350a723e */ /* 0x000fe400000010ff */
        /* <DEDUP_REMOVED lines=12> */
[----:B------:R-:W-:Y:S02]  /*3790*/  UIADD3 UR4, UR53, 0x2200, URZ ;  /* 0x0000220035047890 */ /* 0x000fe4000fffe03f */
[----:B------:R-:W-:Y:S01]  /*37a0*/  UIADD3.X UR9, URZ, UR55, URZ, UP0, !UPT ;  /* 0x000000373f097290 */ /* 0x000fe200087fe43f */
[----:B------:R-:W-:Y:S01]  /*37b0*/  UMOV UR6, UR42 ;  /* 0x0000002a00067c82 */ /* 0x000fe20008000000 */
[----:B------:R-:W-:-:S07]  /*37c0*/  UMOV UR7, UR43 ;  /* 0x0000002b00077c82 */ /* 0x000fce0008000000 */
[----:B------:R2:W-:Y:S01]  /*37d0*/  UTMASTG.3D [UR4], [UR8] ;  /* 0x00000004080073b5 */ /* 0x0005e20008010000 */
[----:B------:R0:W-:Y:S01]  /*37e0*/  UTMACMDFLUSH ;  /* 0x00000000000079b7 */ /* 0x0001e20000000000 */
[----:B--2---:R-:W-:-:S04]  /*37f0*/  DEPBAR.LE SB0, 0x1 ;  /* 0x000080400000791a */ /* 0x004fc80000000000 */
.L_x_67:
[----:B------:R-:W-:Y:S05]  /*3800*/  BSYNC B0 ;  /* 0x0000000000007941 */ /* 0x000fea0003800000 */
.L_x_66:
[----:B------:R-:W-:Y:S01]  /*3810*/  VIADD R32, R12, 0x2200 ;  /* 0x000022000c207836 */ /* 0x000fe20000000000 */
[----:B------:R-:W-:Y:S03]  /*3820*/  BAR.SYNC.DEFER_BLOCKING 0x1, 0x100 ;  /* 0x0044000000007b1d */ /* 0x000fe60000010000 */
[----:B------:R-:W-:-:S03]  /*3830*/  IMAD R32, R157, 0x2, R32 ;  /* 0x000000029d207824 */ /* 0x000fc600078e0220 */
[----:B------:R-:W-:Y:S04]  /*3840*/  BSSY B0, `(.L_x_68) ;  /* 0x0000009000007945 */ /* 0x000fe80003800000 */
[----:B------:R-:W-:Y:S05]  /*3850*/  @!P3 BRA `(.L_x_69) ;  /* 0x00000000001cb947 */ /* 0x000fea0003800000 */
[----:B------:R-:W-:-:S13]  /*3860*/  ISETP.NE.AND P4, PT, R161, 0x3, PT ;  /* 0x00000003a100780c */ /* 0x000fda0003f85270 */
[----:B------:R-:W-:Y:S05]  /*3870*/  @!P4 BRA `(.L_x_70) ;  /* 0x000000000004c947 */ /* 0x000fea0003800000 */
[----:B------:R-:W-:Y:S01]  /*3880*/  BPT.TRAP 0x1 ;  /* 0x000000040000795c */ /* 0x000fe20000300000 */
.L_x_70:
[----:B------:R-:W-:-:S04]  /*3890*/  ULEA UR4, UR36, UR53, 0x3 ;  /* 0x0000003524047291 */ /* 0x000fc8000f8e183f */
[----:B------:R-:W-:-:S04]  /*38a0*/  UIADD3 UR4, UR4, 0x60, URZ ;  /* 0x0000006004047890 */ /* 0x000fc8000fffe03f */
[----:B------:R-:W-:-:S09]  /*38b0*/  UPRMT UR4, UR52, 0x654, UR4 ;  /* 0x0000065434047896 */ /* 0x000fd20008000004 */
[----:B------:R-:W-:Y:S03]  /*38c0*/  SYNCS.ARRIVE.TRANS64.RED.A1T0 RZ, [UR4], RZ ;  /* 0x000000ffffff79a7 */ /* 0x000fe60008100404 */
.L_x_69:
[----:B------:R-:W-:Y:S05]  /*38d0*/  BSYNC B0 ;  /* 0x0000000000007941 */ /* 0x000fea0003800000 */
.L_x_68:
[----:B------:R-:W-:Y:S01]  /*38e0*/  UIADD3 UR36, UR36, 0x1, URZ ;  /* 0x0000000124247890 */ /* 0x000fe2000fffe03f */
[----:B------:R-:W-:Y:S01]  /*38f0*/  BSSY B0, `(.L_x_71) ;  /* 0x0000038000007945 */ /* 0x000fe20003800000 */
[----:B------:R-:W-:Y:S02]  /*3900*/  IMAD.MOV.U32 R33, RZ, RZ, RZ ;  /* 0x000000ffff217224 */ /* 0x000fe400078e00ff */
[----:B------:R-:W-:-:S04]  /*3910*/  UISETP.NE.AND UP0, UPT, UR36, 0x4, UPT ;  /* 0x000000042400788c */ /* 0x000fc8000bf05270 */
[----:B------:R-:W-:Y:S01]  /*3920*/  USEL UR36, UR36, URZ, UP0 ;  /* 0x0000003f24247287 */ /* 0x000fe20008000000 */
[----:B------:R-:W-:Y:S11]  /*3930*/  @!P3 BRA `(.L_x_72) ;  /* 0x0000000000ccb947 */ /* 0x000ff60003800000 */
[----:B------:R-:W-:-:S13]  /*3940*/  ISETP.NE.AND P4, PT, R161, 0x3, PT ;  /* 0x00000003a100780c */ /* 0x000fda0003f85270 */
[----:B------:R-:W-:Y:S05]  /*3950*/  @!P4 BRA `(.L_x_73) ;  /* 0x000000000004c947 */ /* 0x000fea0003800000 */
[----:B------:R-:W-:Y:S01]  /*3960*/  BPT.TRAP 0x1 ;  /* 0x000000040000795c */ /* 0x000fe20000300000 */
.L_x_73:
[C---:B-1----:R-:W-:Y:S01]  /*3970*/  LEA R4, R3.reuse, UR53, 0x3 ;  /* 0x0000003503047c11 */ /* 0x042fe2000f8e18ff */
[----:B------:R-:W-:Y:S01]  /*3980*/  VIADD R35, R3, 0x1 ;  /* 0x0000000103237836 */ /* 0x000fe20000000000 */
[----:B------:R-:W-:Y:S01]  /*3990*/  SHF.L.U32 R5, RZ, 0x1f, RZ ;  /* 0x0000001fff057819 */ /* 0x000fe200000006ff */
[----:B------:R-:W-:Y:S03]  /*39a0*/  BSSY B1, `(.L_x_74) ;  /* 0x0000004000017945 */ /* 0x000fe60003800000 */
[----:B------:R-:W1:Y:S01]  /*39b0*/  SYNCS.PHASECHK.TRANS64.TRYWAIT P5, [R4+URZ+0x40], R5 ;  /* 0x00004005040075a7 */ /* 0x000e6200080a017f */
[----:B------:R-:W-:Y:S01]  /*39c0*/  ISETP.NE.AND P4, PT, R35, 0x4, PT ;  /* 0x000000042300780c */ /* 0x000fe20003f85270 */
[----:B-1----:R-:W-:-:S12]  /*39d0*/  @!P5 BRA `(.L_x_75) ;  /* 0x00000060009cd947 */ /* 0x002fd80003800000 */
.L_x_238:
[----:B------:R-:W-:Y:S05]  /*39e0*/  BSYNC B1 ;  /* 0x0000000000017941 */ /* 0x000fea0003800000 */
.L_x_74:
[----:B------:R-:W-:Y:S05]  /*39f0*/  @P2 BRA `(.L_x_76) ;  /* 0x0000000000942947 */ /* 0x000fea0003800000 */
[----:B------:R-:W-:Y:S01]  /*3a00*/  IMAD R36, R3, 0x2000, R24 ;  /* 0x0000200003247824 */ /* 0x000fe200078e0218 */
[----:B------:R-:W-:Y:S05]  /*3a10*/  WARPSYNC.ALL ;  /* 0x0000000000007948 */ /* 0x000fea0003800000 */
[----:B-1----:R-:W-:Y:S01]  /*3a20*/  LEA R5, R157, R36, 0x1 ;  /* 0x000000249d057211 */ /* 0x002fe200078e08ff */
[----:B------:R-:W1:Y:S05]  /*3a30*/  LDSM.16.M88.4 R8, [R36] ;  /* 0x000000002408783b */ /* 0x000e6a0000000200 */
[----:B------:R-:W2:Y:S01]  /*3a40*/  LDSM.16.M88.4 R4, [R5] ;  /* 0x000000000504783b */ /* 0x000ea20000000200 */
[C---:B-1----:R-:W-:Y:S01]  /*3a50*/  IMAD.U32 R14, R8.reuse, 0x10000, RZ ;  /* 0x00010000080e7824 */ /* 0x042fe200078e00ff */
[C---:B------:R-:W-:Y:S01]  /*3a60*/  LOP3.LUT R28, R9.reuse, 0xffff0000, RZ, 0xc0, !PT ;  /* 0xffff0000091c7812 */ /* 0x040fe200078ec0ff */
[----:B------:R-:W-:Y:S01]  /*3a70*/  IMAD.U32 R20, R9, 0x10000, RZ ;  /* 0x0001000009147824 */ /* 0x000fe200078e00ff */
[----:B------:R-:W-:Y:S01]  /*3a80*/  LOP3.LUT R8, R8, 0xffff0000, RZ, 0xc0, !PT ;  /* 0xffff000008087812 */ /* 0x000fe200078ec0ff */
[C---:B------:R-:W-:Y:S01]  /*3a90*/  IMAD.U32 R30, R10.reuse, 0x10000, RZ ;  /* 0x000100000a1e7824 */ /* 0x040fe200078e00ff */
[----:B------:R-:W-:Y:S01]  /*3aa0*/  LOP3.LUT R10, R10, 0xffff0000, RZ, 0xc0, !PT ;  /* 0xffff00000a0a7812 */ /* 0x000fe200078ec0ff */
[----:B--2---:R-:W-:Y:S01]  /*3ab0*/  IMAD.U32 R36, R4, 0x10000, RZ ;  /* 0x0001000004247824 */ /* 0x004fe200078e00ff */
[C---:B------:R-:W-:Y:S01]  /*3ac0*/  LOP3.LUT R160, R11.reuse, 0xffff0000, RZ, 0xc0, !PT ;  /* 0xffff00000ba07812 */ /* 0x040fe200078ec0ff */
[----:B------:R-:W-:Y:S01]  /*3ad0*/  IMAD.U32 R42, R6, 0x10000, RZ ;  /* 0x00010000062a7824 */ /* 0x000fe200078e00ff */
[----:B------:R-:W-:Y:S01]  /*3ae0*/  LOP3.LUT R4, R4, 0xffff0000, RZ, 0xc0, !PT ;  /* 0xffff000004047812 */ /* 0x000fe200078ec0ff */
[----:B------:R-:W-:Y:S01]  /*3af0*/  IMAD.U32 R34, R11, 0x10000, RZ ;  /* 0x000100000b227824 */ /* 0x000fe200078e00ff */
[C---:B------:R-:W-:Y:S01]  /*3b00*/  LOP3.LUT R40, R5.reuse, 0xffff0000, RZ, 0xc0, !PT ;  /* 0xffff000005287812 */ /* 0x040fe200078ec0ff */
[----:B------:R-:W-:Y:S01]  /*3b10*/  IMAD.U32 R38, R5, 0x10000, RZ ;  /* 0x0001000005267824 */ /* 0x000fe200078e00ff */
[----:B------:R-:W-:Y:S01]  /*3b20*/  LOP3.LUT R6, R6, 0xffff0000, RZ, 0xc0, !PT ;  /* 0xffff000006067812 */ /* 0x000fe200078ec0ff */
[C---:B------:R-:W-:Y:S01]  /*3b30*/  IMAD.U32 R44, R7.reuse, 0x10000, RZ ;  /* 0x00010000072c7824 */ /* 0x040fe200078e00ff */
        /* <DEDUP_REMOVED lines=17> */
.L_x_76:
[----:B------:R-:W-:Y:S02]  /*3c50*/  SEL R33, RZ, 0x1, P4 ;  /* 0x00000001ff217807 */ /* 0x000fe40002000000 */
[----:B------:R-:W-:-:S07]  /*3c60*/  SEL R3, R35, RZ, P4 ;  /* 0x000000ff23037207 */ /* 0x000fce0002000000 */
.L_x_72:
[----:B------:R-:W-:Y:S05]  /*3c70*/  BSYNC B0 ;  /* 0x0000000000007941 */ /* 0x000fea0003800000 */
.L_x_71:
        /* <DEDUP_REMOVED lines=45> */
.L_x_78:
[----:B------:R-:W-:Y:S05]  /*3f50*/  BSYNC B0 ;  /* 0x0000000000007941 */ /* 0x000fea0003800000 */
.L_x_77:
        /* <DEDUP_REMOVED lines=8> */
.L_x_81:
[----:B------:R-:W-:-:S04]  /*3fe0*/  ULEA UR4, UR36, UR53, 0x3 ;  /* 0x0000003524047291 */ /* 0x000fc8000f8e183f */
[----:B------:R-:W-:-:S04]  /*3ff0*/  UIADD3 UR4, UR4, 0x60, URZ ;  /* 0x0000006004047890 */ /* 0x000fc8000fffe03f */
[----:B------:R-:W-:-:S09]  /*4000*/  UPRMT UR4, UR52, 0x654, UR4 ;  /* 0x0000065434047896 */ /* 0x000fd20008000004 */
[----:B------:R-:W-:Y:S03]  /*4010*/  SYNCS.ARRIVE.TRANS64.RED.A1T0 RZ, [UR4], RZ ;  /* 0x000000ffffff79a7 */ /* 0x000fe60008100404 */
.L_x_80:
[----:B------:R-:W-:Y:S05]  /*4020*/  BSYNC B0 ;  /* 0x0000000000007941 */ /* 0x000fea0003800000 */
.L_x_79:
[----:B------:R-:W-:Y:S01]  /*4030*/  UIADD3 UR4, UR36, 0x1, URZ ;  /* 0x0000000124047890 */ /* 0x000fe2000fffe03f */
[----:B------:R-:W-:Y:S03]  /*4040*/  BSSY B0, `(.L_x_82) ;  /* 0x0000038000007945 */ /* 0x000fe60003800000 */
[----:B------:R-:W-:-:S04]  /*4050*/  UISETP.NE.AND UP0, UPT, UR4, 0x4, UPT ;  /* 0x000000040400788c */ /* 0x000fc8000bf05270 */
[----:B------:R-:W-:Y:S01]  /*4060*/  USEL UR8, UR4, URZ, UP0 ;  /* 0x0000003f04087287 */ /* 0x000fe20008000000 */
[----:B------:R-:W-:Y:S11]  /*4070*/  @!P3 BRA `(.L_x_83) ;  /* 0x0000000000d0b947 */ /* 0x000ff60003800000 */
[----:B------:R-:W-:-:S13]  /*4080*/  ISETP.NE.AND P4, PT, R161, 0x3, PT ;  /* 0x00000003a100780c */ /* 0x000fda0003f85270 */
[----:B------:R-:W-:Y:S05]  /*4090*/  @!P4 BRA `(.L_x_84) ;  /* 0x000000000004c947 */ /* 0x000fea0003800000 */
[----:B------:R-:W-:Y:S01]  /*40a0*/  BPT.TRAP 0x1 ;  /* 0x000000040000795c */ /* 0x000fe20000300000 */
.L_x_84:
[C---:B-1----:R-:W-:Y:S01]  /*40b0*/  LEA R5, R3.reuse, UR53, 0x3 ;  /* 0x0000003503057c11 */ /* 0x042fe2000f8e18ff */
[----:B------:R-:W-:Y:S01]  /*40c0*/  VIADD R35, R3, 0x1 ;  /* 0x0000000103237836 */ /* 0x000fe20000000000 */
[----:B------:R-:W-:Y:S01]  /*40d0*/  SHF.L.U32 R4, R33, 0x1f, RZ ;  /* 0x0000001f21047819 */ /* 0x000fe200000006ff */
[----:B------:R-:W-:Y:S03]  /*40e0*/  BSSY B1, `(.L_x_85) ;  /* 0x0000005000017945 */ /* 0x000fe60003800000 */
[----:B------:R-:W1:Y:S01]  /*40f0*/  SYNCS.PHASECHK.TRANS64.TRYWAIT P5, [R5+URZ+0x40], R4 ;  /* 0x00004004050075a7 */ /* 0x000e6200080a017f */
[----:B------:R-:W-:-:S04]  /*4100*/  ISETP.NE.AND P4, PT, R35, 0x4, PT ;  /* 0x000000042300780c */ /* 0x000fc80003f85270 */
[----:B------:R-:W-:Y:S01]  /*4110*/  SEL R48, RZ, 0x1, P4 ;  /* 0x00000001ff307807 */ /* 0x000fe20002000000 */
[----:B-1----:R-:W-:Y:S08]  /*4120*/  @!P5 BRA `(.L_x_86) ;  /* 0x0000005800dcd947 */ /* 0x002ff00003800000 */
.L_x_239:
[----:B------:R-:W-:Y:S05]  /*4130*/  BSYNC B1 ;  /* 0x0000000000017941 */ /* 0x000fea0003800000 */
.L_x_85:
[----:B------:R-:W-:Y:S05]  /*4140*/  @P2 BRA `(.L_x_87) ;  /* 0x0000000000942947 */ /* 0x000fea0003800000 */
[----:B------:R-:W-:Y:S01]  /*4150*/  LEA R38, R3, R24, 0xd ;  /* 0x0000001803267211 */ /* 0x000fe200078e68ff */
[----:B------:R-:W-:Y:S05]  /*4160*/  WARPSYNC.ALL ;  /* 0x0000000000007948 */ /* 0x000fea0003800000 */
[----:B-1----:R-:W-:Y:S01]  /*4170*/  IMAD R5, R157, 0x2, R38 ;  /* 0x000000029d057824 */ /* 0x002fe200078e0226 */
        /* <DEDUP_REMOVED lines=34> */
.L_x_87:
[----:B------:R-:W-:Y:S02]  /*43a0*/  LOP3.LUT R33, R33, R48, RZ, 0x3c, !PT ;  /* 0x0000003021217212 */ /* 0x000fe400078e3cff */
[----:B------:R-:W-:-:S07]  /*43b0*/  SEL R3, R35, RZ, P4 ;  /* 0x000000ff23037207 */ /* 0x000fce0002000000 */
.L_x_83:
[----:B------:R-:W-:Y:S05]  /*43c0*/  BSYNC B0 ;  /* 0x0000000000007941 */ /* 0x000fea0003800000 */
.L_x_82:
        /* <DEDUP_REMOVED lines=45> */
.L_x_89:
[----:B------:R-:W-:Y:S05]  /*46a0*/  BSYNC B0 ;  /* 0x0000000000007941 */ /* 0x000fea0003800000 */
.L_x_88:
[----:B-1----:R-:W-:Y:S01]  /*46b0*/  VIADD R4, R12, 0x6200 ;  /* 0x000062000c047836 */ /* 0x002fe20000000000 */
[----:B------:R-:W-:Y:S03]  /*46c0*/  BAR.SYNC.DEFER_BLOCKING 0x1, 0x100 ;  /* 0x0044000000007b1d */ /* 0x000fe60000010000 */
[----:B------:R-:W-:-:S03]  /*46d0*/  IMAD R29, R157, 0x2, R4 ;  /* 0x000000029d1d7824 */ /* 0x000fc600078e0204 */
[----:B------:R-:W-:Y:S04]  /*46e0*/  BSSY B0, `(.L_x_90) ;  /* 0x0000009000007945 */ /* 0x000fe80003800000 */
[----:B------:R-:W-:Y:S05]  /*46f0*/  @!P3 BRA `(.L_x_91) ;  /* 0x00000000001cb947 */ /* 0x000fea0003800000 */
[----:B------:R-:W-:-:S13]  /*4700*/  ISETP.NE.AND P4, PT, R161, 0x3, PT ;  /* 0x00000003a100780c */ /* 0x000fda0003f85270 */
[----:B------:R-:W-:Y:S05]  /*4710*/  @!P4 BRA `(.L_x_92) ;  /* 0x000000000004c947 */ /* 0x000fea0003800000 */
[----:B------:R-:W-:Y:S01]  /*4720*/  BPT.TRAP 0x1 ;  /* 0x000000040000795c */ /* 0x000fe20000300000 */
.L_x_92:
[----:B------:R-:W-:-:S04]  /*4730*/  ULEA UR4, UR8, UR53, 0x3 ;  /* 0x0000003508047291 */ /* 0x000fc8000f8e183f */
[----:B------:R-:W-:-:S04]  /*4740*/  UIADD3 UR4, UR4, 0x60, URZ ;  /* 0x0000006004047890 */ /* 0x000fc8000fffe03f */
[----:B------:R-:W-:-:S09]  /*4750*/  UPRMT UR4, UR52, 0x654, UR4 ;  /* 0x0000065434047896 */ /* 0x000fd20008000004 */
[----:B------:R-:W-:Y:S03]  /*4760*/  SYNCS.ARRIVE.TRANS64.RED.A1T0 RZ, [UR4], RZ ;  /* 0x000000ffffff79a7 */ /* 0x000fe60008100404 */
.L_x_91:
[----:B------:R-:W-:Y:S05]  /*4770*/  BSYNC B0 ;  /* 0x0000000000007941 */ /* 0x000fea0003800000 */
.L_x_90:
        /* <DEDUP_REMOVED lines=8> */
.L_x_95:
[----:B------:R-:W-:Y:S01]  /*4800*/  LEA R4, R3, UR53, 0x3 ;  /* 0x0000003503047c11 */ /* 0x000fe2000f8e18ff */
[----:B------:R-:W-:Y:S01]  /*4810*/  BSSY B1, `(.L_x_96) ;  /* 0x0000007000017945 */ /* 0x000fe20003800000 */
[----:B------:R-:W-:Y:S02]  /*4820*/  SHF.L.U32 R5, R33, 0x1f, RZ ;  /* 0x0000001f21057819 */ /* 0x000fe400000006ff */
[----:B------:R-:W-:Y:S02]  /*4830*/  IADD3 R35, R3, 0x1, RZ ;  /* 0x0000000103237810 */ /* 0x000fe40007ffe0ff */
[----:B------:R-:W1:Y:S02]  /*4840*/  SYNCS.PHASECHK.TRANS64.TRYWAIT P5, [R4+URZ+0x40], R5 ;  /* 0x00004005040075a7 */ /* 0x000e6400080a017f */
[----:B------:R-:W-:-:S04]  /*4850*/  ISETP.NE.AND P4, PT, R35, 0x4, PT ;  /* 0x000000042300780c */ /* 0x000fc80003f85270 */
[----:B------:R-:W-:Y:S01]  /*4860*/  SEL R48, RZ, 0x1, P4 ;  /* 0x00000001ff307807 */ /* 0x000fe20002000000 */
[----:B-1----:R-:W-:Y:S08]  /*4870*/  @!P5 BRA `(.L_x_97) ;  /* 0x00000054001cd947 */ /* 0x002ff00003800000 */
.L_x_240:
[----:B------:R-:W-:Y:S05]  /*4880*/  BSYNC B1 ;  /* 0x0000000000017941 */ /* 0x000fea0003800000 */
.L_x_96:
[----:B------:R-:W-:Y:S05]  /*4890*/  @P2 BRA `(.L_x_98) ;  /* 0x0000000000942947 */ /* 0x000fea0003800000 */
[----:B------:R-:W-:Y:S01]  /*48a0*/  IMAD R38, R3, 0x2000, R24 ;  /* 0x0000200003267824 */ /* 0x000fe200078e0218 */
        /* <DEDUP_REMOVED lines=36> */
.L_x_98:
[----:B------:R-:W-:Y:S02]  /*4af0*/  LOP3.LUT R33, R33, R48, RZ, 0x3c, !PT ;  /* 0x0000003021217212 */ /* 0x000fe400078e3cff */
[----:B------:R-:W-:-:S07]  /*4b00*/  SEL R3, R35, RZ, P4 ;  /* 0x000000ff23037207 */ /* 0x000fce0002000000 */
.L_x_94:
[----:B------:R-:W-:Y:S05]  /*4b10*/  BSYNC B0 ;  /* 0x0000000000007941 */ /* 0x000fea0003800000 */
.L_x_93:
        /* <DEDUP_REMOVED lines=27> */
[----:B------:R1:W-:Y:S01]  /*4cd0*/  STSM.16.M88.4 [R26], R8 ;  /* 0x000000081a007844 */ /* 0x0003e20000000200 */
        /* <DEDUP_REMOVED lines=17> */
.L_x_100:
[----:B------:R-:W-:Y:S05]  /*4df0*/  BSYNC B0 ;  /* 0x0000000000007941 */ /* 0x000fea0003800000 */
.L_x_99:
[----:B------:R-:W-:Y:S06]  /*4e00*/  BAR.SYNC.DEFER_BLOCKING 0x1, 0x100 ;  /* 0x0044000000007b1d */ /* 0x000fec0000010000 */
[----:B------:R-:W-:Y:S04]  /*4e10*/  BSSY B0, `(.L_x_101) ;  /* 0x0000009000007945 */ /* 0x000fe80003800000 */
[----:B------:R-:W-:Y:S05]  /*4e20*/  @!P3 BRA `(.L_x_102) ;  /* 0x00000000001cb947 */ /* 0x000fea0003800000 */
[----:B------:R-:W-:-:S13]  /*4e30*/  ISETP.NE.AND P4, PT, R161, 0x3, PT ;  /* 0x00000003a100780c */ /* 0x000fda0003f85270 */
[----:B------:R-:W-:Y:S05]  /*4e40*/  @!P4 BRA `(.L_x_103) ;  /* 0x000000000004c947 */ /* 0x000fea0003800000 */
[----:B------:R-:W-:Y:S01]  /*4e50*/  BPT.TRAP 0x1 ;  /* 0x000000040000795c */ /* 0x000fe20000300000 */
.L_x_103:
[----:B------:R-:W-:-:S04]  /*4e60*/  ULEA UR4, UR8, UR53, 0x3 ;  /* 0x0000003508047291 */ /* 0x000fc8000f8e183f */
[----:B------:R-:W-:-:S04]  /*4e70*/  UIADD3 UR4, UR4, 0x60, URZ ;  /* 0x0000006004047890 */ /* 0x000fc8000fffe03f */
[----:B------:R-:W-:-:S09]  /*4e80*/  UPRMT UR4, UR52, 0x654, UR4 ;  /* 0x0000065434047896 */ /* 0x000fd20008000004 */
[----:B------:R-:W-:Y:S03]  /*4e90*/  SYNCS.ARRIVE.TRANS64.RED.A1T0 RZ, [UR4], RZ ;  /* 0x000000ffffff79a7 */ /* 0x000fe60008100404 */
.L_x_102:
[----:B------:R-:W-:Y:S05]  /*4ea0*/  BSYNC B0 ;  /* 0x0000000000007941 */ /* 0x000fea0003800000 */
.L_x_101:
        /* <DEDUP_REMOVED lines=8> */
.L_x_106:
        /* <DEDUP_REMOVED lines=8> */
.L_x_241:
[----:B------:R-:W-:Y:S05]  /*4fb0*/  BSYNC B1 ;  /* 0x0000000000017941 */ /* 0x000fea0003800000 */
.L_x_107:
[----:B------:R-:W-:Y:S05]  /*4fc0*/  @P2 BRA `(.L_x_109) ;  /* 0x0000000000942947 */ /* 0x000fea0003800000 */
[----:B------:R-:W-:Y:S01]  /*4fd0*/  LEA R14, R3, R24, 0xd ;  /* 0x00000018030e7211 */ /* 0x000fe200078e68ff */
[----:B------:R-:W-:Y:S05]  /*4fe0*/  WARPSYNC.ALL ;  /* 0x0000000000007948 */ /* 0x000fea0003800000 */
[----:B------:R-:W-:Y:S01]  /*4ff0*/  IMAD R37, R157, 0x2, R14 ;  /* 0x000000029d257824 */ /* 0x000fe200078e020e */
[----:B-1----:R-:W1:Y:S05]  /*5000*/  LDSM.16.M88.4 R4, [R14] ;  /* 0x000000000e04783b */ /* 0x002e6a0000000200 */
[----:B------:R-:W2:Y:S01]  /*5010*/  LDSM.16.M88.4 R36, [R37] ;  /* 0x000000002524783b */ /* 0x000ea20000000200 */
[C---:B-1----:R-:W-:Y:S01]  /*5020*/  IMAD.U32 R8, R4.reuse, 0x10000, RZ ;  /* 0x0001000004087824 */ /* 0x042fe200078e00ff */
[----:B------:R-:W-:Y:S01]  /*5030*/  LOP3.LUT R4, R4, 0xffff0000, RZ, 0xc0, !PT ;  /* 0xffff000004047812 */ /* 0x000fe200078ec0ff */
[C---:B------:R-:W-:Y:S01]  /*5040*/  IMAD.U32 R26, R6.reuse, 0x10000, RZ ;  /* 0x00010000061a7824 */ /* 0x040fe200078e00ff */
[----:B------:R-:W-:Y:S01]  /*5050*/  LOP3.LUT R20, R5, 0xffff0000, RZ, 0xc0, !PT ;  /* 0xffff000005147812 */ /* 0x000fe200078ec0ff */
[C---:B------:R-:W-:Y:S01]  /*5060*/  IMAD.U32 R28, R7.reuse, 0x10000, RZ ;  /* 0x00010000071c7824 */ /* 0x040fe200078e00ff */
[----:B------:R-:W-:Y:S01]  /*5070*/  LOP3.LUT R6, R6, 0xffff0000, RZ, 0xc0, !PT ;  /* 0xffff000006067812 */ /* 0x000fe200078ec0ff */
[----:B--2---:R-:W-:Y:S01]  /*5080*/  IMAD.U32 R30, R36, 0x10000, RZ ;  /* 0x00010000241e7824 */ /* 0x004fe200078e00ff */
[----:B------:R-:W-:Y:S01]  /*5090*/  LOP3.LUT R160, R7, 0xffff0000, RZ, 0xc0, !PT ;  /* 0xffff000007a07812 */ /* 0x000fe200078ec0ff */
        /* <DEDUP_REMOVED lines=24> */
.L_x_109:
[----:B------:R-:W-:Y:S02]  /*5220*/  LOP3.LUT R33, R33, R48, RZ, 0x3c, !PT ;  /* 0x0000003021217212 */ /* 0x000fe400078e3cff */
[----:B------:R-:W-:-:S07]  /*5230*/  SEL R3, R9, RZ, P4 ;  /* 0x000000ff09037207 */ /* 0x000fce0002000000 */
.L_x_105:
[----:B------:R-:W-:Y:S05]  /*5240*/  BSYNC B0 ;  /* 0x0000000000007941 */ /* 0x000fea0003800000 */
.L_x_104:
        /* <DEDUP_REMOVED lines=23> */
[----:B------:R-:W-:Y:S02]  /*53c0*/  F2FP.BF16.F32.PACK_AB R113, R115, R114 ;  /* 0x000000727371723e */ /* 0x000fe400000010ff */
[----:B------:R-:W-:Y:S01]  /*53d0*/  F2FP.BF16.F32.PACK_AB R114, R117, R116 ;  /* 0x000000747572723e */ /* 0x000fe200000010ff */
[----:B------:R1:W-:Y:S01]  /*53e0*/  STSM.16.M88.4 [R12+0x2200], R4 ;  /* 0x002200040c007844 */ /* 0x0003e20000000200 */
        /* <DEDUP_REMOVED lines=19> */
.L_x_111:
[----:B------:R-:W-:Y:S05]  /*5520*/  BSYNC B0 ;  /* 0x0000000000007941 */ /* 0x000fea0003800000 */
.L_x_110:
[----:B------:R-:W-:Y:S06]  /*5530*/  BAR.SYNC.DEFER_BLOCKING 0x1, 0x100 ;  /* 0x0044000000007b1d */ /* 0x000fec0000010000 */
[----:B------:R-:W-:Y:S04]  /*5540*/  BSSY B0, `(.L_x_112) ;  /* 0x0000009000007945 */ /* 0x000fe80003800000 */
[----:B------:R-:W-:Y:S05]  /*5550*/  @!P3 BRA `(.L_x_113) ;  /* 0x00000000001cb947 */ /* 0x000fea0003800000 */
[----:B------:R-:W-:-:S13]  /*5560*/  ISETP.NE.AND P4, PT, R161, 0x3, PT ;  /* 0x00000003a100780c */ /* 0x000fda0003f85270 */
[----:B------:R-:W-:Y:S05]  /*5570*/  @!P4 BRA `(.L_x_114) ;  /* 0x000000000004c947 */ /* 0x000fea0003800000 */
[----:B------:R-:W-:Y:S01]  /*5580*/  BPT.TRAP 0x1 ;  /* 0x000000040000795c */ /* 0x000fe20000300000 */
.L_x_114:
[----:B------:R-:W-:-:S04]  /*5590*/  ULEA UR4, UR8, UR53, 0x3 ;  /* 0x0000003508047291 */ /* 0x000fc8000f8e183f */
[----:B------:R-:W-:-:S04]  /*55a0*/  UIADD3 UR4, UR4, 0x60, URZ ;  /* 0x0000006004047890 */ /* 0x000fc8000fffe03f */
[----:B------:R-:W-:-:S09]  /*55b0*/  UPRMT UR4, UR52, 0x654, UR4 ;  /* 0x0000065434047896 */ /* 0x000fd20008000004 */
[----:B------:R-:W-:Y:S03]  /*55c0*/  SYNCS.ARRIVE.TRANS64.RED.A1T0 RZ, [UR4], RZ ;  /* 0x000000ffffff79a7 */ /* 0x000fe60008100404 */
.L_x_113:
[----:B------:R-:W-:Y:S05]  /*55d0*/  BSYNC B0 ;  /* 0x0000000000007941 */ /* 0x000fea0003800000 */
.L_x_112:
        /* <DEDUP_REMOVED lines=8> */
.L_x_117:
        /* <DEDUP_REMOVED lines=8> */
.L_x_242:
[----:B------:R-:W-:Y:S05]  /*56e0*/  BSYNC B1 ;  /* 0x0000000000017941 */ /* 0x000fea0003800000 */
.L_x_118:
[----:B------:R-:W-:Y:S05]  /*56f0*/  @P2 BRA `(.L_x_120) ;  /* 0x0000000000942947 */ /* 0x000fea0003800000 */
[----:B------:R-:W-:Y:S01]  /*5700*/  IMAD R14, R3, 0x2000, R24 ;  /* 0x00002000030e7824 */ /* 0x000fe200078e0218 */
[----:B------:R-:W-:Y:S05]  /*5710*/  WARPSYNC.ALL ;  /* 0x0000000000007948 */ /* 0x000fea0003800000 */
[----:B------:R-:W-:Y:S01]  /*5720*/  LEA R37, R157, R14, 0x1 ;  /* 0x0000000e9d257211 */ /* 0x000fe200078e08ff */
        /* <DEDUP_REMOVED lines=34> */
.L_x_120:
[----:B------:R-:W-:Y:S02]  /*5950*/  LOP3.LUT R33, R33, R46, RZ, 0x3c, !PT ;  /* 0x0000002e21217212 */ /* 0x000fe400078e3cff */
[----:B------:R-:W-:-:S07]  /*5960*/  SEL R3, R9, RZ, P4 ;  /* 0x000000ff09037207 */ /* 0x000fce0002000000 */
.L_x_116:
[----:B------:R-:W-:Y:S05]  /*5970*/  BSYNC B0 ;  /* 0x0000000000007941 */ /* 0x000fea0003800000 */
.L_x_115:
        /* <DEDUP_REMOVED lines=45> */
.L_x_122:
[----:B------:R-:W-:Y:S05]  /*5c50*/  BSYNC B0 ;  /* 0x0000000000007941 */ /* 0x000fea0003800000 */
.L_x_121:
[----:B------:R-:W-:Y:S06]  /*5c60*/  BAR.SYNC.DEFER_BLOCKING 0x1, 0x100 ;  /* 0x0044000000007b1d */ /* 0x000fec0000010000 */
[----:B------:R-:W-:Y:S04]  /*5c70*/  BSSY B0, `(.L_x_123) ;  /* 0x0000009000007945 */ /* 0x000fe80003800000 */
[----:B------:R-:W-:Y:S05]  /*5c80*/  @!P3 BRA `(.L_x_124) ;  /* 0x00000000001cb947 */ /* 0x000fea0003800000 */
[----:B------:R-:W-:-:S13]  /*5c90*/  ISETP.NE.AND P4, PT, R161, 0x3, PT ;  /* 0x00000003a100780c */ /* 0x000fda0003f85270 */
[----:B------:R-:W-:Y:S05]  /*5ca0*/  @!P4 BRA `(.L_x_125) ;  /* 0x000000000004c947 */ /* 0x000fea0003800000 */
[----:B------:R-:W-:Y:S01]  /*5cb0*/  BPT.TRAP 0x1 ;  /* 0x000000040000795c */ /* 0x000fe20000300000 */
.L_x_125:
[----:B------:R-:W-:-:S04]  /*5cc0*/  ULEA UR4, UR8, UR53, 0x3 ;  /* 0x0000003508047291 */ /* 0x000fc8000f8e183f */
[----:B------:R-:W-:-:S04]  /*5cd0*/  UIADD3 UR4, UR4, 0x60, URZ ;  /* 0x0000006004047890 */ /* 0x000fc8000fffe03f */
[----:B------:R-:W-:-:S09]  /*5ce0*/  UPRMT UR4, UR52, 0x654, UR4 ;  /* 0x0000065434047896 */ /* 0x000fd20008000004 */
[----:B------:R-:W-:Y:S03]  /*5cf0*/  SYNCS.ARRIVE.TRANS64.RED.A1T0 RZ, [UR4], RZ ;  /* 0x000000ffffff79a7 */ /* 0x000fe60008100404 */
.L_x_124:
[----:B------:R-:W-:Y:S05]  /*5d00*/  BSYNC B0 ;  /* 0x0000000000007941 */ /* 0x000fea0003800000 */
.L_x_123:
        /* <DEDUP_REMOVED lines=8> */
.L_x_128:
[----:B------:R-:W-:Y:S01]  /*5d90*/  SHF.L.U32 R33, R33, 0x1f, RZ ;  /* 0x0000001f21217819 */ /* 0x000fe200000006ff */
[----:B------:R-:W-:Y:S01]  /*5da0*/  BSSY B1, `(.L_x_129) ;  /* 0x0000004000017945 */ /* 0x000fe20003800000 */
[----:B-1----:R-:W-:-:S04]  /*5db0*/  LEA R4, R3, UR53, 0x3 ;  /* 0x0000003503047c11 */ /* 0x002fc8000f8e18ff */
[----:B------:R-:W1:Y:S02]  /*5dc0*/  SYNCS.PHASECHK.TRANS64.TRYWAIT P4, [R4+URZ+0x40], R33 ;  /* 0x00004021040075a7 */ /* 0x000e64000808017f */
[----:B-1----:R-:W-:Y:S05]  /*5dd0*/  @!P4 BRA `(.L_x_130) ;  /* 0x000000400000c947 */ /* 0x002fea0003800000 */
.L_x_243:
[----:B------:R-:W-:Y:S05]  /*5de0*/  BSYNC B1 ;  /* 0x0000000000017941 */ /* 0x000fea0003800000 */
.L_x_129:
[----:B------:R-:W-:Y:S05]  /*5df0*/  @P2 BRA `(.L_x_127) ;  /* 0x0000000000942947 */ /* 0x000fea0003800000 */
[----:B------:R-:W-:Y:S01]  /*5e00*/  IMAD R24, R3, 0x2000, R24 ;  /* 0x0000200003187824 */ /* 0x000fe200078e0218 */
[----:B------:R-:W-:Y:S05]  /*5e10*/  WARPSYNC.ALL ;  /* 0x0000000000007948 */ /* 0x000fea0003800000 */
[----:B------:R-:W-:Y:S01]  /*5e20*/  IMAD R3, R157, 0x2, R24 ;  /* 0x000000029d037824 */ /* 0x000fe200078e0218 */
[----:B-1----:R-:W1:Y:S04]  /*5e30*/  LDSM.16.M88.4 R4, [R24] ;  /* 0x000000001804783b */ /* 0x002e680000000200 */
[----:B------:R-:W2:Y:S01]  /*5e40*/  LDSM.16.M88.4 R32, [R3] ;  /* 0x000000000320783b */ /* 0x000ea20000000200 */
[C---:B-1----:R-:W-:Y:S01]  /*5e50*/  IMAD.U32 R8, R4.reuse, 0x10000, RZ ;  /* 0x0001000004087824 */ /* 0x042fe200078e00ff */
[----:B------:R-:W-:Y:S01]  /*5e60*/  LOP3.LUT R4, R4, 0xffff0000, RZ, 0xc0, !PT ;  /* 0xffff000004047812 */ /* 0x000fe200078ec0ff */
[----:B------:R-:W-:Y:S01]  /*5e70*/  IMAD.U32 R26, R6, 0x10000, RZ ;  /* 0x00010000061a7824 */ /* 0x000fe200078e00ff */
[C---:B------:R-:W-:Y:S01]  /*5e80*/  SHF.L.U32 R10, R5.reuse, 0x10, RZ ;  /* 0x00000010050a7819 */ /* 0x040fe200000006ff */
[----:B--2---:R-:W-:Y:S01]  /*5e90*/  IMAD.U32 R24, R32, 0x10000, RZ ;  /* 0x0001000020187824 */ /* 0x004fe200078e00ff */
[----:B------:R-:W-:Y:S01]  /*5ea0*/  LOP3.LUT R20, R5, 0xffff0000, RZ, 0xc0, !PT ;  /* 0xffff000005147812 */ /* 0x000fe200078ec0ff */
[----:B------:R-:W-:Y:S01]  /*5eb0*/  IMAD.U32 R38, R34, 0x10000, RZ ;  /* 0x0001000022267824 */ /* 0x000fe200078e00ff */
[----:B------:R-:W-:Y:S01]  /*5ec0*/  LOP3.LUT R6, R6, 0xffff0000, RZ, 0xc0, !PT ;  /* 0xffff000006067812 */ /* 0x000fe200078ec0ff */
[C---:B------:R-:W-:Y:S01]  /*5ed0*/  IMAD.U32 R28, R7.reuse, 0x10000, RZ ;  /* 0x00010000071c7824 */ /* 0x040fe200078e00ff */
[----:B------:R-:W-:Y:S01]  /*5ee0*/  LOP3.LUT R160, R7, 0xffff0000, RZ, 0xc0, !PT ;  /* 0xffff000007a07812 */ /* 0x000fe200078ec0ff */
[----:B------:R-:W-:Y:S01]  /*5ef0*/  IMAD.U32 R30, R33, 0x10000, RZ ;  /* 0x00010000211e7824 */ /* 0x000fe200078e00ff */
[----:B------:R-:W-:Y:S01]  /*5f00*/  LOP3.LUT R32, R32, 0xffff0000, RZ, 0xc0, !PT ;  /* 0xffff000020207812 */ /* 0x000fe200078ec0ff */
[----:B------:R-:W-:Y:S01]  /*5f10*/  IMAD.U32 R40, R35, 0x10000, RZ ;  /* 0x0001000023287824 */ /* 0x000fe200078e00ff */
[----:B------:R-:W-:Y:S01]  /*5f20*/  LOP3.LUT R36, R33, 0xffff0000, RZ, 0xc0, !PT ;  /* 0xffff000021247812 */ /* 0x000fe200078ec0ff */
[C---:B------:R-:W-:Y:S01]  /*5f30*/  FMUL R23, R155.reuse, R28 ;  /* 0x0000001c9b177220 */ /* 0x040fe20000400000 */
        /* <DEDUP_REMOVED lines=17> */
.L_x_127:
[----:B------:R-:W-:Y:S05]  /*6050*/  BSYNC B0 ;  /* 0x0000000000007941 */ /* 0x000fea0003800000 */
.L_x_126:
        /* <DEDUP_REMOVED lines=16> */
[----:B-1----:R-:W-:Y:S01]  /*6160*/  F2FP.BF16.F32.PACK_AB R4, R14, R13 ;  /* 0x0000000d0e04723e */ /* 0x002fe200000010ff */
        /* <DEDUP_REMOVED lines=28> */
.L_x_132:
[----:B------:R-:W-:Y:S05]  /*6330*/  BSYNC B0 ;  /* 0x0000000000007941 */ /* 0x000fea0003800000 */
.L_x_131:
[----:B------:R-:W-:Y:S06]  /*6340*/  BAR.SYNC.DEFER_BLOCKING 0x1, 0x100 ;  /* 0x0044000000007b1d */ /* 0x000fec0000010000 */
[----:B------:R-:W-:Y:S04]  /*6350*/  BSSY B0, `(.L_x_133) ;  /* 0x0000009000007945 */ /* 0x000fe80003800000 */
[----:B------:R-:W-:Y:S05]  /*6360*/  @!P3 BRA `(.L_x_134) ;  /* 0x00000000001cb947 */ /* 0x000fea0003800000 */
[----:B------:R-:W-:-:S13]  /*6370*/  ISETP.NE.AND P0, PT, R161, 0x3, PT ;  /* 0x00000003a100780c */ /* 0x000fda0003f05270 */
[----:B------:R-:W-:Y:S05]  /*6380*/  @!P0 BRA `(.L_x_135) ;  /* 0x0000000000048947 */ /* 0x000fea0003800000 */
[----:B------:R-:W-:Y:S01]  /*6390*/  BPT.TRAP 0x1 ;  /* 0x000000040000795c */ /* 0x000fe20000300000 */
.L_x_135:
[----:B------:R-:W-:-:S04]  /*63a0*/  ULEA UR4, UR36, UR53, 0x3 ;  /* 0x0000003524047291 */ /* 0x000fc8000f8e183f */
[----:B------:R-:W-:-:S04]  /*63b0*/  UIADD3 UR4, UR4, 0x60, URZ ;  /* 0x0000006004047890 */ /* 0x000fc8000fffe03f */
[----:B------:R-:W-:-:S09]  /*63c0*/  UPRMT UR4, UR52, 0x654, UR4 ;  /* 0x0000065434047896 */ /* 0x000fd20008000004 */
[----:B------:R-:W-:Y:S03]  /*63d0*/  SYNCS.ARRIVE.TRANS64.RED.A1T0 RZ, [UR4], RZ ;  /* 0x000000ffffff79a7 */ /* 0x000fe60008100404 */
.L_x_134:
[----:B------:R-:W-:Y:S05]  /*63e0*/  BSYNC B0 ;  /* 0x0000000000007941 */ /* 0x000fea0003800000 */
.L_x_133:
[----:B------:R-:W-:Y:S01]  /*63f0*/  IADD3 R16, P0, R16, UR46, RZ ;  /* 0x0000002e10107c10 */ /* 0x000fe2000ff1e0ff */
[----:B------:R-:W-:Y:S01]  /*6400*/  ULDC.64 UR4, c[0x0][0x8f8] ;  /* 0x00023e0000047ab9 */ /* 0x000fe20000000a00 */
[----:B------:R-:W-:Y:S01]  /*6410*/  UIADD3 UR36, UR36, 0x1, URZ ;  /* 0x0000000124247890 */ /* 0x000fe2000fffe03f */
[----:B------:R-:W-:Y:S01]  /*6420*/  PRMT R3, RZ, 0x7610, R3 ;  /* 0x00007610ff037816 */ /* 0x000fe20000000003 */
[----:B------:R-:W-:Y:S01]  /*6430*/  UMOV UR43, 0xffffffff ;  /* 0xffffffff002b7882 */ /* 0x000fe20000000000 */
[----:B------:R-:W-:Y:S01]  /*6440*/  IADD3.X R17, R17, UR39, RZ, P0, !PT ;  /* 0x0000002711117c10 */ /* 0x000fe200087fe4ff */
[----:B------:R-:W-:Y:S01]  /*6450*/  UISETP.NE.AND UP0, UPT, UR36, 0x4, UPT ;  /* 0x000000042400788c */ /* 0x000fe2000bf05270 */
[----:B------:R-:W-:Y:S01]  /*6460*/  ISETP.GE.U32.AND P0, PT, R16, UR4, PT ;  /* 0x0000000410007c0c */ /* 0x000fe2000bf06070 */
[----:B------:R-:W-:Y:S02]  /*6470*/  IMAD.MOV.U32 R23, RZ, RZ, -0x1 ;  /* 0xffffffffff177424 */ /* 0x000fe400078e00ff */
[----:B------:R-:W-:Y:S01]  /*6480*/  USEL UR36, UR36, URZ, UP0 ;  /* 0x0000003f24247287 */ /* 0x000fe20008000000 */
[----:B------:R-:W-:Y:S01]  /*6490*/  ISETP.GE.U32.AND.EX P0, PT, R17, UR5, PT, P0 ;  /* 0x0000000511007c0c */ /* 0x000fe2000bf06100 */
[----:B------:R-:W-:-:S12]  /*64a0*/  IMAD.MOV.U32 R158, RZ, RZ, -0x1 ;  /* 0xffffffffff9e7424 */ /* 0x000fd800078e00ff */
[----:B------:R-:W-:Y:S05]  /*64b0*/  @P0 BRA `(.L_x_136) ;  /* 0x0000000400600947 */ /* 0x000fea0003800000 */
[----:B-1----:R-:W1:Y:S01]  /*64c0*/  LDC.64 R10, c[0x0][0x8d0] ;  /* 0x00023400ff0a7b82 */ /* 0x002e620000000a00 */
[----:B------:R-:W2:Y:S01]  /*64d0*/  S2R R23, SR_CTAID.X ;  /* 0x0000000000177919 */ /* 0x000ea20000002500 */
[----:B------:R-:W-:Y:S02]  /*64e0*/  IMAD.MOV.U32 R8, RZ, RZ, R16 ;  /* 0x000000ffff087224 */ /* 0x000fe400078e0010 */
[----:B------:R-:W-:-:S04]  /*64f0*/  IMAD.MOV.U32 R9, RZ, RZ, R17 ;  /* 0x000000ffff097224 */ /* 0x000fc800078e0011 */
[----:B------:R-:W3:Y:S08]  /*6500*/  LDC R12, c[0x0][0x8d8] ;  /* 0x00023600ff0c7b82 */ /* 0x000ef00000000800 */
[----:B------:R-:W4:Y:S01]  /*6510*/  LDC.64 R14, c[0x0][0x8c8] ;  /* 0x00023200ff0e7b82 */ /* 0x000f220000000a00 */
[----:B-1----:R-:W-:-:S04]  /*6520*/  ISETP.NE.U32.AND P0, PT, R10, RZ, PT ;  /* 0x000000ff0a00720c */ /* 0x002fc80003f05070 */
[----:B------:R-:W-:-:S13]  /*6530*/  ISETP.NE.AND.EX P0, PT, R11, RZ, PT, P0 ;  /* 0x000000ff0b00720c */ /* 0x000fda0003f05300 */
[----:B--234-:R-:W-:Y:S05]  /*6540*/  @!P0 BRA `(.L_x_137) ;  /* 0x0000000000288947 */ /* 0x01cfea0003800000 */
[----:B------:R-:W1:Y:S02]  /*6550*/  LDC R3, c[0x0][0x8dc] ;  /* 0x00023700ff037b82 */ /* 0x000e640000000800 */
[----:B-1----:R-:W-:-:S05]  /*6560*/  IADD3 R3, P0, R16, R3, RZ ;  /* 0x0000000310037210 */ /* 0x002fca0007f1e0ff */
[----:B------:R-:W-:-:S04]  /*6570*/  IMAD.X R13, RZ, RZ, R17, P0 ;  /* 0x000000ffff0d7224 */ /* 0x000fc800000e0611 */
[----:B------:R-:W-:-:S04]  /*6580*/  IMAD.WIDE.U32 R4, R13, R10, RZ ;  /* 0x0000000a0d047225 */ /* 0x000fc800078e00ff */
[----:B------:R-:W-:-:S04]  /*6590*/  IMAD.WIDE.U32 R6, P0, R3, R11, R4 ;  /* 0x0000000b03067225 */ /* 0x000fc80007800004 */
[----:B------:R-:W-:Y:S01]  /*65a0*/  IMAD.WIDE.U32 R4, R3, R10, RZ ;  /* 0x0000000a03047225 */ /* 0x000fe200078e00ff */
[----:B------:R-:W-:-:S03]  /*65b0*/  IADD3.X R9, RZ, RZ, RZ, P0, !PT ;  /* 0x000000ffff097210 */ /* 0x000fc600007fe4ff */
[----:B------:R-:W-:Y:S01]  /*65c0*/  IMAD.MOV.U32 R8, RZ, RZ, R7 ;  /* 0x000000ffff087224 */ /* 0x000fe200078e0007 */
[----:B------:R-:W-:-:S05]  /*65d0*/  IADD3 RZ, P0, R5, R6, RZ ;  /* 0x0000000605ff7210 */ /* 0x000fca0007f1e0ff */
[----:B------:R-:W-:-:S08]  /*65e0*/  IMAD.WIDE.U32.X R8, R13, R11, R8, P0 ;  /* 0x0000000b0d087225 */ /* 0x000fd000000e0408 */
.L_x_137:
[----:B------:R-:W1:Y:S01]  /*65f0*/  S2R R13, SR_CTAID.Y ;  /* 0x00000000000d7919 */ /* 0x000e620000002600 */
[-CC-:B------:R-:W-:Y:S01]  /*6600*/  SHF.R.U64 R31, R8, R12.reuse, R9.reuse ;  /* 0x0000000c081f7219 */ /* 0x180fe20000001209 */
[----:B------:R-:W2:Y:S01]  /*6610*/  LDC.64 R20, c[0x0][0x8e8] ;  /* 0x00023a00ff147b82 */ /* 0x000ea20000000a00 */
[----:B------:R-:W-:Y:S01]  /*6620*/  SHF.R.U32.HI R3, RZ, R12, R9 ;  /* 0x0000000cff037219 */ /* 0x000fe20000011609 */
[----:B------:R-:W-:Y:S01]  /*6630*/  ULDC UR4, c[0x0][0x150] ;  /* 0x0000540000047ab9 */ /* 0x000fe20000000800 */
[----:B------:R-:W-:Y:S02]  /*6640*/  IADD3 R7, P0, RZ, -R31, RZ ;  /* 0x8000001fff077210 */ /* 0x000fe40007f1e0ff */
[----:B------:R-:W-:-:S03]  /*6650*/  I2FP.F32.U32 R9, R23 ;  /* 0x0000001700097245 */ /* 0x000fc60000201000 */
[----:B------:R-:W3:Y:S01]  /*6660*/  LDC R8, c[0x0][0x8c0] ;  /* 0x00023000ff087b82 */ /* 0x000ee20000000800 */
[----:B------:R-:W-:Y:S02]  /*6670*/  IMAD.X R3, RZ, RZ, ~R3, P0 ;  /* 0x000000ffff037224 */ /* 0x000fe400000e0e03 */
[----:B------:R-:W-:Y:S01]  /*6680*/  FMUL R9, R9, UR4 ;  /* 0x0000000409097c20 */ /* 0x000fe20008400000 */
[----:B------:R-:W-:Y:S01]  /*6690*/  IMAD.WIDE.U32 R4, R7, R14, R16 ;  /* 0x0000000e07047225 */ /* 0x000fe200078e0010 */
[----:B------:R-:W-:-:S03]  /*66a0*/  ULDC UR4, c[0x0][0x154] ;  /* 0x0000550000047ab9 */ /* 0x000fc60000000800 */
[----:B------:R-:W-:Y:S01]  /*66b0*/  IMAD R6, R3, R14, RZ ;  /* 0x0000000e03067224 */ /* 0x000fe200078e02ff */
[----:B------:R-:W4:Y:S01]  /*66c0*/  LDC R11, c[0x0][0x900] ;  /* 0x00024000ff0b7b82 */ /* 0x000f220000000800 */
[----:B------:R-:W5:Y:S02]  /*66d0*/  F2I.U32.TRUNC.NTZ R9, R9 ;  /* 0x0000000900097305 */ /* 0x000f64000020f000 */
[----:B------:R-:W-:-:S04]  /*66e0*/  IMAD R3, R7, R15, R6 ;  /* 0x0000000f07037224 */ /* 0x000fc800078e0206 */
[----:B------:R-:W-:Y:S01]  /*66f0*/  IMAD.IADD R3, R5, 0x1, R3 ;  /* 0x0000000105037824 */ /* 0x000fe200078e0203 */
[----:B------:R-:W4:Y:S01]  /*6700*/  LDC R14, c[0x0][0x8b0] ;  /* 0x00022c00ff0e7b82 */ /* 0x000f220000000800 */
[----:B--2---:R-:W-:-:S04]  /*6710*/  ISETP.NE.U32.AND P0, PT, R20, RZ, PT ;  /* 0x000000ff1400720c */ /* 0x004fc80003f05070 */
[----:B------:R-:W-:-:S03]  /*6720*/  ISETP.NE.AND.EX P0, PT, R21, RZ, PT, P0 ;  /* 0x000000ff1500720c */ /* 0x000fc60003f05300 */
[----:B------:R-:W2:Y:S01]  /*6730*/  LDC R6, c[0x0][0x144] ;  /* 0x00005100ff067b82 */ /* 0x000ea20000000800 */
[-C--:B---3--:R-:W-:Y:S01]  /*6740*/  SHF.R.U64 R12, R4, R8.reuse, R3 ;  /* 0x00000008040c7219 */ /* 0x088fe20000001203 */
[----:B-----5:R-:W-:Y:S01]  /*6750*/  IMAD.MOV R9, RZ, RZ, -R9 ;  /* 0x000000ffff097224 */ /* 0x020fe200078e0a09 */
[----:B-1----:R-:W-:Y:S02]  /*6760*/  I2FP.F32.U32 R4, R13 ;  /* 0x0000000d00047245 */ /* 0x002fe40000201000 */
[----:B------:R-:W-:-:S03]  /*6770*/  SHF.R.U32.HI R3, RZ, R8, R3 ;  /* 0x00000008ff037219 */ /* 0x000fc60000011603 */
[----:B------:R-:W1:Y:S01]  /*6780*/  LDC R24, c[0x0][0x148] ;  /* 0x00005200ff187b82 */ /* 0x000e620000000800 */
[----:B------:R-:W-:Y:S01]  /*6790*/  FMUL R7, R4, UR4 ;  /* 0x0000000404077c20 */ /* 0x000fe20008400000 */
[----:B------:R-:W-:Y:S01]  /*67a0*/  IMAD.MOV.U32 R4, RZ, RZ, -0x1 ;  /* 0xffffffffff047424 */ /* 0x000fe200078e00ff */
[-C--:B----4-:R-:W-:Y:S02]  /*67b0*/  SHF.L.U32 R29, R0, R11.reuse, RZ ;  /* 0x0000000b001d7219 */ /* 0x090fe400000006ff */
[----:B------:R3:W4:Y:S02]  /*67c0*/  F2I.U32.TRUNC.NTZ R15, R7 ;  /* 0x00000007000f7305 */ /* 0x000724000020f000 */
[----:B------:R-:W-:Y:S01]  /*67d0*/  SHF.L.U32 R4, R4, R11, RZ ;  /* 0x0000000b04047219 */ /* 0x000fe200000006ff */
[----:B------:R-:W1:Y:S01]  /*67e0*/  LDC R25, c[0x0][0x8a8] ;  /* 0x00022a00ff197b82 */ /* 0x000e620000000800 */
[-CC-:B------:R-:W-:Y:S02]  /*67f0*/  SHF.R.U64 R10, R12, R14.reuse, R3.reuse ;  /* 0x0000000e0c0a7219 */ /* 0x180fe40000001203 */
[----:B------:R-:W-:-:S04]  /*6800*/  SHF.R.U32.HI R3, RZ, R14, R3 ;  /* 0x0000000eff037219 */ /* 0x000fc80000011603 */
[----:B------:R-:W-:Y:S01]  /*6810*/  SHF.R.U64 R14, R10, R11, R3 ;  /* 0x0000000b0a0e7219 */ /* 0x000fe20000001203 */
[----:B------:R-:W1:Y:S01]  /*6820*/  LDC R27, c[0x0][0x8f0] ;  /* 0x00023c00ff1b7b82 */ /* 0x000e620000000800 */
[----:B--2---:R-:W-:Y:S01]  /*6830*/  IMAD R26, R6, R9, R23 ;  /* 0x00000009061a7224 */ /* 0x004fe200078e0217 */
[----:B------:R-:W-:Y:S02]  /*6840*/  LOP3.LUT R23, RZ, R4, RZ, 0x33, !PT ;  /* 0x00000004ff177212 */ /* 0x000fe400078e33ff */
[----:B------:R-:W-:Y:S01]  /*6850*/  SHF.R.U32.HI R5, RZ, R11, R3 ;  /* 0x0000000bff057219 */ /* 0x000fe20000011603 */
[----:B------:R-:W-:-:S03]  /*6860*/  IMAD.MOV.U32 R4, RZ, RZ, R14 ;  /* 0x000000ffff047224 */ /* 0x000fc600078e000e */
[----:B------:R-:W2:Y:S08]  /*6870*/  LDC R28, c[0x0][0x8e0] ;  /* 0x00023800ff1c7b82 */ /* 0x000eb00000000800 */
[----:B------:R-:W1:Y:S01]  /*6880*/  LDC R30, c[0x0][0x8b8] ;  /* 0x00022e00ff1e7b82 */ /* 0x000e620000000800 */
[----:B---34-:R-:W-:Y:S05]  /*6890*/  @!P0 BRA `(.L_x_138) ;  /* 0x0000000000288947 */ /* 0x018fea0003800000 */
[----:B------:R-:W3:Y:S02]  /*68a0*/  LDC R3, c[0x0][0x8f4] ;  /* 0x00023d00ff037b82 */ /* 0x000ee40000000800 */
[----:B---3--:R-:W-:-:S05]  /*68b0*/  IADD3 R3, P0, R14, R3, RZ ;  /* 0x000000030e037210 */ /* 0x008fca0007f1e0ff */
        /* <DEDUP_REMOVED lines=8> */
.L_x_138:
[----:B------:R-:W-:Y:S01]  /*6940*/  ISETP.NE.AND P0, PT, R2, 0x1, PT ;  /* 0x000000010200780c */ /* 0x000fe20003f05270 */
[----:B------:R-:W-:Y:S01]  /*6950*/  IMAD.MOV R15, RZ, RZ, -R15 ;  /* 0x000000ffff0f7224 */ /* 0x000fe200078e0a0f */
[----:B-1----:R-:W-:Y:S02]  /*6960*/  SHF.R.U64 R0, R4, R27, R5 ;  /* 0x0000001b04007219 */ /* 0x002fe40000001205 */
[----:B------:R-:W-:Y:S02]  /*6970*/  LOP3.LUT R23, R10, R23, RZ, 0xc0, !PT ;  /* 0x000000170a177212 */ /* 0x000fe400078ec0ff */
[----:B------:R-:W-:Y:S01]  /*6980*/  IADD3 R5, R25, -0x1, RZ ;  /* 0xffffffff19057810 */ /* 0x000fe20007ffe0ff */
[----:B------:R-:W-:Y:S01]  /*6990*/  IMAD.MOV R3, RZ, RZ, -R0 ;  /* 0x000000ffff037224 */ /* 0x000fe200078e0a00 */
[----:B------:R-:W-:Y:S01]  /*69a0*/  R2UR UR43, R31 ;  /* 0x000000001f2b72ca */ /* 0x000fe200000e0000 */
[----:B------:R-:W-:Y:S01]  /*69b0*/  IMAD R23, R29, R0, R23 ;  /* 0x000000001d177224 */ /* 0x000fe200078e0217 */
[----:B------:R-:W-:Y:S01]  /*69c0*/  LOP3.LUT R5, R12, R5, RZ, 0xc0, !PT ;  /* 0x000000050c057212 */ /* 0x000fe200078ec0ff */
[----:B--2---:R-:W-:-:S02]  /*69d0*/  IMAD R0, R3, R28, R14 ;  /* 0x0000001c03007224 */ /* 0x004fc400078e020e */
[----:B------:R-:W-:Y:S02]  /*69e0*/  @P0 IMAD R26, R24, R15, R13 ;  /* 0x0000000f181a0224 */ /* 0x000fe400078e020d */
[----:B------:R-:W-:Y:S02]  /*69f0*/  IMAD R0, R0, R25, R5 ;  /* 0x0000001900007224 */ /* 0x000fe400078e0205 */
[----:B------:R-:W-:Y:S02]  /*6a00*/  IMAD R23, R23, R30, R26 ;  /* 0x0000001e17177224 */ /* 0x000fe400078e021a */
[----:B------:R-:W-:-:S03]  /*6a10*/  IMAD.MOV.U32 R3, RZ, RZ, 0x1 ;  /* 0x00000001ff037424 */ /* 0x000fc600078e00ff */
[----:B------:R-:W-:Y:S02]  /*6a20*/  SEL R158, R0, R23, !P0 ;  /* 0x00000017009e7207 */ /* 0x000fe40004000000 */
[----:B------:R-:W-:-:S07]  /*6a30*/  SEL R23, R23, R0, !P0 ;  /* 0x0000000017177207 */ /* 0x000fce0004000000 */
.L_x_136:
[----:B------:R-:W-:Y:S01]  /*6a40*/  UIADD3 UR50, UR51, UR50, URZ ;  /* 0x0000003233327290 */ /* 0x000fe2000fffe03f */
[----:B------:R-:W-:Y:S01]  /*6a50*/  LOP3.LUT P0, RZ, R3, 0xff, RZ, 0xc0, !PT ;  /* 0x000000ff03ff7812 */ /* 0x000fe2000780c0ff */
[----:B------:R-:W-:Y:S02]  /*6a60*/  UIADD3 UR44, UR44, 0x8, URZ ;  /* 0x000000082c2c7890 */ /* 0x000fe4000fffe03f */
[----:B------:R-:W-:Y:S02]  /*6a70*/  USHF.R.U32.HI UR4, URZ, 0x2, UR50 ;  /* 0x000000023f047899 */ /* 0x000fe40008011632 */
[----:B------:R-:W-:Y:S02]  /*6a80*/  UISETP.GT.U32.AND UP0, UPT, UR50, 0x3, UPT ;  /* 0x000000033200788c */ /* 0x000fe4000bf04070 */
[----:B------:R-:W-:Y:S02]  /*6a90*/  ULOP3.LUT UR4, UR4, 0x1, URZ, 0xc0, !UPT ;  /* 0x0000000104047892 */ /* 0x000fe4000f8ec03f */
[----:B------:R-:W-:-:S02]  /*6aa0*/  UISETP.LT.U32.AND UP1, UPT, UR51, 0x4, UP0 ;  /* 0x000000043300788c */ /* 0x000fc40008721070 */
[----:B------:R-:W-:Y:S02]  /*6ab0*/  UISETP.NE.U32.AND UP2, UPT, UR4, 0x1, UPT ;  /* 0x000000010400788c */ /* 0x000fe4000bf45070 */
[----:B------:R-:W-:Y:S02]  /*6ac0*/  USEL UR5, URZ, 0x1, !UP1 ;  /* 0x000000013f057887 */ /* 0x000fe4000c800000 */
[----:B------:R-:W-:Y:S02]  /*6ad0*/  UISETP.GT.U32.AND UP0, UPT, UR51, 0x3, !UP2 ;  /* 0x000000033300788c */ /* 0x000fe4000d704070 */
[----:B------:R-:W-:Y:S02]  /*6ae0*/  ULOP3.LUT UR50, UR50, 0x3, URZ, 0xc0, !UPT ;  /* 0x0000000332327892 */ /* 0x000fe4000f8ec03f */
[----:B------:R-:W-:-:S04]  /*6af0*/  USEL UR4, URZ, 0x1, !UP0 ;  /* 0x000000013f047887 */ /* 0x000fc8000c000000 */
[----:B------:R-:W-:Y:S01]  /*6b00*/  ULOP3.LUT UR45, UR4, UR45, UR5, 0x96, !UPT ;  /* 0x0000002d042d7292 */ /* 0x000fe2000f8e9605 */
[----:B------:R-:W-:Y:S11]  /*6b10*/  @P0 BRA `(.L_x_139) ;  /* 0xffffffa800f40947 */ /* 0x000ff6000383ffff */
[----:B------:R-:W-:-:S13]  /*6b20*/  PLOP3.LUT P0, PT, PT, PT, PT, 0x8, 0x0 ;  /* 0x000000000000781c */ /* 0x000fda0003f0e170 */
.L_x_21:
[----:B------:R-:W-:Y:S05]  /*6b30*/  @P0 BRA `(.L_x_13) ;  /* 0x0000002c00e40947 */ /* 0x000fea0003800000 */
[----:B------:R-:W-:Y:S01]  /*6b40*/  ULDC.64 UR6, c[0x0][0x588] ;  /* 0x0001620000067ab9 */ /* 0x000fe20000000a00 */
[----:B------:R-:W-:Y:S01]  /*6b50*/  ISETP.NE.AND.EX P1, PT, R165, RZ, PT, P1 ;  /* 0x000000ffa500720c */ /* 0x000fe20003f25310 */
[----:B------:R-:W-:-:S04]  /*6b60*/  DEPBAR.LE SB0, 0x0 ;  /* 0x000080000000791a */ /* 0x000fc80000000000 */
[----:B------:R-:W-:Y:S01]  /*6b70*/  ISETP.NE.U32.AND P0, PT, RZ, UR6, PT ;  /* 0x00000006ff007c0c */ /* 0x000fe2000bf05070 */
[----:B------:R-:W-:Y:S03]  /*6b80*/  BSSY B0, `(.L_x_140) ;  /* 0x0000014000007945 */ /* 0x000fe60003800000 */
[----:B------:R-:W-:-:S13]  /*6b90*/  ISETP.NE.AND.EX P0, PT, RZ, UR7, PT, P0 ;  /* 0x00000007ff007c0c */ /* 0x000fda000bf05300 */
[----:B------:R-:W-:Y:S05]  /*6ba0*/  @P0 BRA P1, `(.L_x_141) ;  /* 0x0000000000440947 */ /* 0x000fea0000800000 */
[----:B------:R-:W-:-:S04]  /*6bb0*/  ISETP.NE.U32.AND P0, PT, R166, RZ, PT ;  /* 0x000000ffa600720c */ /* 0x000fc80003f05070 */
[----:B------:R-:W-:-:S13]  /*6bc0*/  ISETP.NE.AND.EX P0, PT, R165, RZ, PT, P0 ;  /* 0x000000ffa500720c */ /* 0x000fda0003f05300 */
[----:B------:R-:W-:Y:S05]  /*6bd0*/  @!P0 BRA `(.L_x_142) ;  /* 0x00000000002c8947 */ /* 0x000fea0003800000 */
[----:B------:R-:W-:-:S13]  /*6be0*/  LOP3.LUT P0, RZ, R154, 0xff, RZ, 0xc0, !PT ;  /* 0x000000ff9aff7812 */ /* 0x000fda000780c0ff */
[----:B------:R-:W-:Y:S05]  /*6bf0*/  @!P0 BRA `(.L_x_143) ;  /* 0x0000000000108947 */ /* 0x000fea0003800000 */
[----:B-----5:R-:W-:-:S13]  /*6c00*/  FSETP.NEU.AND P0, PT, R155, RZ, PT ;  /* 0x000000ff9b00720b */ /* 0x020fda0003f0d000 */
[----:B------:R-:W-:Y:S05]  /*6c10*/  @!P0 BREAK B0 ;  /* 0x0000000000008942 */ /* 0x000fea0003800000 */
[----:B------:R-:W-:Y:S05]  /*6c20*/  @P0 BRA `(.L_x_141) ;  /* 0x0000000000240947 */ /* 0x000fea0003800000 */
[----:B------:R-:W-:Y:S05]  /*6c30*/  BRA `(.L_x_13) ;  /* 0x0000002c00a47947 */ /* 0x000fea0003800000 */
.L_x_143:
[----:B------:R-:W-:-:S04]  /*6c40*/  ISETP.NE.U32.AND P0, PT, RZ, UR6, PT ;  /* 0x00000006ff007c0c */ /* 0x000fc8000bf05070 */
[----:B------:R-:W-:-:S13]  /*6c50*/  ISETP.NE.AND.EX P0, PT, RZ, UR7, PT, P0 ;  /* 0x00000007ff007c0c */ /* 0x000fda000bf05300 */
[----:B------:R-:W-:Y:S05]  /*6c60*/  @!P0 BREAK B0 ;  /* 0x0000000000008942 */ /* 0x000fea0003800000 */
[----:B------:R-:W-:Y:S05]  /*6c70*/  @P0 BRA `(.L_x_141) ;  /* 0x0000000000100947 */ /* 0x000fea0003800000 */
[----:B------:R-:W-:Y:S05]  /*6c80*/  BRA `(.L_x_13) ;  /* 0x0000002c00907947 */ /* 0x000fea0003800000 */
.L_x_142:
[----:B-----5:R-:W-:-:S13]  /*6c90*/  FSETP.NEU.AND P0, PT, R155, RZ, PT ;  /* 0x000000ff9b00720b */ /* 0x020fda0003f0d000 */
[----:B------:R-:W-:Y:S05]  /*6ca0*/  @!P0 BREAK B0 ;  /* 0x0000000000008942 */ /* 0x000fea0003800000 */
[----:B------:R-:W-:Y:S05]  /*6cb0*/  @!P0 BRA `(.L_x_13) ;  /* 0x0000002c00848947 */ /* 0x000fea0003800000 */
.L_x_141:
[----:B-1----:R-:W-:Y:S05]  /*6cc0*/  BSYNC B0 ;  /* 0x0000000000007941 */ /* 0x002fea0003800000 */
.L_x_140:
[----:B------:R-:W-:-:S04]  /*6cd0*/  LOP3.LUT R19, R19, 0x1, RZ, 0xfc, !PT ;  /* 0x0000000113137812 */ /* 0x000fc800078efcff */
[----:B------:R-:W-:-:S13]  /*6ce0*/  ISETP.NE.AND P0, PT, R19, 0x3, PT ;  /* 0x000000031300780c */ /* 0x000fda0003f05270 */
[----:B------:R-:W-:Y:S05]  /*6cf0*/  @!P0 BRA `(.L_x_144) ;  /* 0x0000000000048947 */ /* 0x000fea0003800000 */
[----:B------:R-:W-:Y:S01]  /*6d00*/  BPT.TRAP 0x1 ;  /* 0x000000040000795c */ /* 0x000fe20000300000 */
.L_x_144:
[----:B------:R-:W1:Y:S01]  /*6d10*/  S2UR UR5, SR_CgaCtaId ;  /* 0x00000000000579c3 */ /* 0x000e620000008800 */
[----:B------:R-:W-:Y:S02]  /*6d20*/  UMOV UR4, 0x400 ;  /* 0x0000040000047882 */ /* 0x000fe40000000000 */
[----:B-1----:R-:W-:-:S04]  /*6d30*/  ULEA UR4, UR5, UR4, 0x18 ;  /* 0x0000000405047291 */ /* 0x002fc8000f8ec03f */
[----:B------:R-:W-:-:S04]  /*6d40*/  ULEA UR4, UR36, UR4, 0x3 ;  /* 0x0000000424047291 */ /* 0x000fc8000f8e183f */
[----:B------:R-:W-:-:S04]  /*6d50*/  UIADD3 UR4, UR4, 0x60, URZ ;  /* 0x0000006004047890 */ /* 0x000fc8000fffe03f */
[----:B------:R-:W-:-:S09]  /*6d60*/  UPRMT UR4, UR5, 0x654, UR4 ;  /* 0x0000065405047896 */ /* 0x000fd20008000004 */
[----:B------:R-:W-:Y:S01]  /*6d70*/  SYNCS.ARRIVE.TRANS64.RED.A1T0 RZ, [UR4], RZ ;  /* 0x000000ffffff79a7 */ /* 0x000fe20008100404 */
[----:B------:R-:W-:Y:S05]  /*6d80*/  BRA `(.L_x_13) ;  /* 0x0000002c00507947 */ /* 0x000fea0003800000 */
.L_x_12:
[----:B------:R-:W-:Y:S01]  /*6d90*/  ULDC.64 UR4, c[0x0][0x8f8] ;  /* 0x00023e0000047ab9 */ /* 0x000fe20000000a00 */
[----:B------:R-:W-:Y:S01]  /*6da0*/  PRMT R10, RZ, 0x7610, R10 ;  /* 0x00007610ff0a7816 */ /* 0x000fe2000000000a */
[----:B------:R-:W-:Y:S01]  /*6db0*/  IMAD.MOV.U32 R21, RZ, RZ, -0x1 ;  /* 0xffffffffff157424 */ /* 0x000fe200078e00ff */
[----:B------:R-:W-:Y:S01]  /*6dc0*/  ISETP.GE.U32.AND P0, PT, R16, UR4, PT ;  /* 0x0000000410007c0c */ /* 0x000fe2000bf06070 */
[----:B------:R-:W-:Y:S02]  /*6dd0*/  IMAD.MOV.U32 R20, RZ, RZ, -0x1 ;  /* 0xffffffffff147424 */ /* 0x000fe400078e00ff */
[----:B------:R-:W-:Y:S01]  /*6de0*/  IMAD.MOV.U32 R13, RZ, RZ, -0x1 ;  /* 0xffffffffff0d7424 */ /* 0x000fe200078e00ff */
[----:B------:R-:W-:-:S13]  /*6df0*/  ISETP.GE.U32.AND.EX P0, PT, R17, UR5, PT, P0 ;  /* 0x0000000511007c0c */ /* 0x000fda000bf06100 */
        /* <DEDUP_REMOVED lines=19> */
.L_x_146:
[----:B------:R-:W2:Y:S01]  /*6f30*/  LDC.64 R30, c[0x0][0x8e8] ;  /* 0x00023a00ff1e7b82 */ /* 0x000ea20000000a00 */
[-CC-:B------:R-:W-:Y:S01]  /*6f40*/  SHF.R.U64 R23, R14, R26.reuse, R15.reuse ;  /* 0x0000001a0e177219 */ /* 0x180fe2000000120f */
[----:B------:R-:W-:Y:S01]  /*6f50*/  ULDC UR4, c[0x0][0x900] ;  /* 0x0002400000047ab9 */ /* 0x000fe20000000800 */
[----:B------:R-:W-:Y:S02]  /*6f60*/  SHF.R.U32.HI R10, RZ, R26, R15 ;  /* 0x0000001aff0a7219 */ /* 0x000fe4000001160f */
[----:B------:R-:W-:-:S03]  /*6f70*/  IADD3 R13, P0, RZ, -R23, RZ ;  /* 0x80000017ff0d7210 */ /* 0x000fc60007f1e0ff */
[----:B------:R-:W3:Y:S01]  /*6f80*/  LDC R14, c[0x0][0x8c0] ;  /* 0x00023000ff0e7b82 */ /* 0x000ee20000000800 */
[----:B------:R-:W-:-:S05]  /*6f90*/  IADD3.X R11, RZ, ~R10, RZ, P0, !PT ;  /* 0x8000000aff0b7210 */ /* 0x000fca00007fe4ff */
[-C--:B------:R-:W-:Y:S02]  /*6fa0*/  IMAD R12, R11, R28.reuse, RZ ;  /* 0x0000001c0b0c7224 */ /* 0x080fe400078e02ff */
[----:B------:R-:W4:Y:S01]  /*6fb0*/  LDC R26, c[0x0][0x8b0] ;  /* 0x00022c00ff1a7b82 */ /* 0x000f220000000800 */
[----:B------:R-:W-:-:S04]  /*6fc0*/  IMAD.WIDE.U32 R10, R13, R28, R16 ;  /* 0x0000001c0d0a7225 */ /* 0x000fc800078e0010 */
[----:B------:R-:W-:-:S03]  /*6fd0*/  IMAD R13, R13, R29, R12 ;  /* 0x0000001d0d0d7224 */ /* 0x000fc600078e020c */
        /* <DEDUP_REMOVED lines=28> */
.L_x_147:
[----:B------:R-:W-:Y:S01]  /*71a0*/  ISETP.NE.AND P0, PT, R2, 0x1, PT ;  /* 0x000000010200780c */ /* 0x000fe20003f05270 */
[----:B------:R-:W-:Y:S01]  /*71b0*/  USHF.L.U32 UR4, UR38, UR4, URZ ;  /* 0x0000000426047299 */ /* 0x000fe2000800063f */
[----:B--2---:R-:W-:Y:S01]  /*71c0*/  SHF.R.U64 R10, R10, R28, R11 ;  /* 0x0000001c0a0a7219 */ /* 0x004fe2000000120b */
[----:B------:R-:W-:Y:S01]  /*71d0*/  VIADD R21, R27, 0xffffffff ;  /* 0xffffffff1b157836 */ /* 0x000fe20000000000 */
[----:B------:R-:W-:Y:S01]  /*71e0*/  LOP3.LUT R7, R25, R32, RZ, 0xc0, !PT ;  /* 0x0000002019077212 */ /* 0x000fe200078ec0ff */
[----:B------:R-:W-:Y:S02]  /*71f0*/  IMAD.MOV.U32 R13, RZ, RZ, R23 ;  /* 0x000000ffff0d7224 */ /* 0x000fe400078e0017 */
[----:B------:R-:W-:Y:S01]  /*7200*/  IMAD.MOV R11, RZ, RZ, -R10 ;  /* 0x000000ffff0b7224 */ /* 0x000fe200078e0a0a */
[----:B------:R-:W-:Y:S01]  /*7210*/  LOP3.LUT R21, R20, R21, RZ, 0xc0, !PT ;  /* 0x0000001514157212 */ /* 0x000fe200078ec0ff */
[----:B------:R-:W-:Y:S02]  /*7220*/  IMAD R7, R10, UR4, R7 ;  /* 0x000000040a077c24 */ /* 0x000fe4000f8e0207 */
[----:B------:R-:W-:-:S02]  /*7230*/  IMAD.MOV.U32 R10, RZ, RZ, 0x1 ;  /* 0x00000001ff0a7424 */ /* 0x000fc400078e00ff */
[----:B------:R-:W-:Y:S02]  /*7240*/  @P0 IMAD R8, R9, R24, R6 ;  /* 0x0000001809080224 */ /* 0x000fe400078e0206 */
[----:B---3--:R-:W-:Y:S02]  /*7250*/  IMAD R6, R11, R29, R26 ;  /* 0x0000001d0b067224 */ /* 0x008fe400078e021a */
[----:B----4-:R-:W-:Y:S02]  /*7260*/  IMAD R8, R7, R33, R8 ;  /* 0x0000002107087224 */ /* 0x010fe400078e0208 */
[----:B------:R-:W-:-:S05]  /*7270*/  IMAD R21, R6, R27, R21 ;  /* 0x0000001b06157224 */ /* 0x000fca00078e0215 */
[----:B------:R-:W-:Y:S02]  /*7280*/  SEL R20, R21, R8, !P0 ;  /* 0x0000000815147207 */ /* 0x000fe40004000000 */
[----:B------:R-:W-:-:S07]  /*7290*/  SEL R21, R8, R21, !P0 ;  /* 0x0000001508157207 */ /* 0x000fce0004000000 */
.L_x_145:
[----:B------:R-:W-:-:S08]  /*72a0*/  NOP ;  /* 0x0000000000007918 */ /* 0x000fd00000000000 */
[----:B------:R-:W2:-:S00]  /*72b0*/  USETMAXREG.DEALLOC.CTAPOOL 0x28 ;  /* 0x00000028000079c8 */ /* 0x000e8000080e0500 */
[----:B--2---:R-:W-:-:S13]  /*72c0*/  ISETP.NE.AND P0, PT, R0, 0x1, PT ;  /* 0x000000010000780c */ /* 0x004fda0003f05270 */
[----:B------:R-:W-:Y:S05]  /*72d0*/  @!P0 BRA `(.L_x_13) ;  /* 0x0000002400fc8947 */ /* 0x000fea0003800000 */
[----:B------:R-:W-:Y:S05]  /*72e0*/  @!P4 BRA `(.L_x_148) ;  /* 0x000000180018c947 */ /* 0x000fea0003800000 */
[----:B------:R-:W-:-:S04]  /*72f0*/  PRMT R3, R3, 0x9910, RZ ;  /* 0x0000991003037816 */ /* 0x000fc800000000ff */
[----:B------:R-:W-:-:S04]  /*7300*/  ISETP.NE.AND P0, PT, R3, RZ, PT ;  /* 0x000000ff0300720c */ /* 0x000fc80003f05270 */
[----:B------:R-:W-:-:S13]  /*7310*/  ISETP.NE.OR P0, PT, R0, 0x2, !P0 ;  /* 0x000000020000780c */ /* 0x000fda0004705670 */
[----:B------:R-:W-:Y:S05]  /*7320*/  @P0 BRA `(.L_x_13) ;  /* 0x0000002400e80947 */ /* 0x000fea0003800000 */
[----:B------:R-:W-:-:S13]  /*7330*/  LOP3.LUT P1, RZ, R10, 0xff, RZ, 0xc0, !PT ;  /* 0x000000ff0aff7812 */ /* 0x000fda000782c0ff */
[----:B------:R-:W-:Y:S05]  /*7340*/  @!P1 BRA `(.L_x_149) ;  /* 0x0000000000189947 */ /* 0x000fea0003800000 */
[----:B------:R-:W-:Y:S01]  /*7350*/  UMOV UR4, 0x400 ;  /* 0x0000040000047882 */ /* 0x000fe20000000000 */
[----:B------:R-:W-:Y:S01]  /*7360*/  MOV R0, RZ ;  /* 0x000000ff00007202 */ /* 0x000fe20000000f00 */
[----:B-1----:R-:W-:-:S03]  /*7370*/  ULEA UR4, UR37, UR4, 0x18 ;  /* 0x0000000425047291 */ /* 0x002fc6000f8ec03f */
[----:B------:R-:W-:-:S06]  /*7380*/  SHF.L.U32 R0, R0, 0x1f, RZ ;  /* 0x0000001f00007819 */ /* 0x000fcc00000006ff */
[----:B------:R-:W1:Y:S02]  /*7390*/  SYNCS.PHASECHK.TRANS64.TRYWAIT P0, [UR4+0x88], R0 ;  /* 0x00008800ff0075a7 */ /* 0x000e640008000144 */
[----:B-1----:R-:W-:Y:S05]  /*73a0*/  @!P0 BRA `(.L_x_150) ;  /* 0x0000002800a08947 */ /* 0x002fea0003800000 */
.L_x_149:
[----:B------:R-:W-:Y:S01]  /*73b0*/  PRMT R8, RZ, 0x7610, R8 ;  /* 0x00007610ff087816 */ /* 0x000fe20000000008 */
[----:B------:R-:W-:Y:S06]  /*73c0*/  @P2 BRA `(.L_x_151) ;  /* 0x0000000000242947 */ /* 0x000fec0003800000 */
[----:B------:R-:W-:Y:S02]  /*73d0*/  ULDC.64 UR4, c[0x0][0x588] ;  /* 0x0001620000047ab9 */ /* 0x000fe40000000a00 */
[----:B------:R-:W-:-:S04]  /*73e0*/  ISETP.NE.U32.AND P0, PT, RZ, UR4, PT ;  /* 0x00000004ff007c0c */ /* 0x000fc8000bf05070 */
[----:B------:R-:W-:-:S13]  /*73f0*/  ISETP.NE.AND.EX P0, PT, RZ, UR5, PT, P0 ;  /* 0x00000005ff007c0c */ /* 0x000fda000bf05300 */
[----:B------:R-:W-:Y:S05]  /*7400*/  @!P0 BRA `(.L_x_152) ;  /* 0x00000000000c8947 */ /* 0x000fea0003800000 */
[----:B------:R3:W5:Y:S01]  /*7410*/  LDG.E R12, desc[UR48][R4.64] ;  /* 0x00000030040c7981 */ /* 0x000762000c1e1900 */
[----:B------:R-:W-:Y:S01]  /*7420*/  IMAD.MOV.U32 R8, RZ, RZ, 0x1 ;  /* 0x00000001ff087424 */ /* 0x000fe200078e00ff */
[----:B------:R-:W-:Y:S06]  /*7430*/  BRA `(.L_x_151) ;  /* 0x0000000000087947 */ /* 0x000fec0003800000 */
.L_x_152:
[----:B------:R-:W2:Y:S01]  /*7440*/  LDC R12, c[0x0][0x580] ;  /* 0x00016000ff0c7b82 */ /* 0x000ea20000000800 */
[----:B------:R-:W-:-:S07]  /*7450*/  IMAD.MOV.U32 R8, RZ, RZ, 0x1 ;  /* 0x00000001ff087424 */ /* 0x000fce00078e00ff */
.L_x_151:
[----:B------:R-:W-:Y:S05]  /*7460*/  @!P1 BRA `(.L_x_153) ;  /* 0x0000001400409947 */ /* 0x000fea0003800000 */
[----:B-1----:R-:W1:Y:S01]  /*7470*/  LDC R3, c[0x0][0x8a8] ;  /* 0x00022a00ff037b82 */ /* 0x002e620000000800 */
[----:B------:R-:W-:Y:S01]  /*7480*/  IMAD.MOV.U32 R0, RZ, RZ, -0x1 ;  /* 0xffffffffff007424 */ /* 0x000fe200078e00ff */
[----:B------:R-:W-:Y:S01]  /*7490*/  ULDC UR4, c[0x0][0x900] ;  /* 0x0002400000047ab9 */ /* 0x000fe20000000800 */
[----:B------:R-:W-:Y:S01]  /*74a0*/  LOP3.LUT R9, R19, 0x2, RZ, 0xfc, !PT ;  /* 0x0000000213097812 */ /* 0x000fe200078efcff */
[----:B------:R-:W-:Y:S02]  /*74b0*/  USHF.L.U32 UR21, UR38, UR4, URZ ;  /* 0x0000000426157299 */ /* 0x000fe4000800063f */
[----:B------:R-:W-:Y:S01]  /*74c0*/  SHF.L.U32 R0, R0, UR4, RZ ;  /* 0x0000000400007c19 */ /* 0x000fe200080006ff */
[----:B------:R-:W-:Y:S01]  /*74d0*/  ULDC.64 UR22, c[0x0][0x198] ;  /* 0x0000660000167ab9 */ /* 0x000fe20000000a00 */
[----:B------:R-:W-:Y:S01]  /*74e0*/  ULDC.64 UR4, c[0x0][0x588] ;  /* 0x0001620000047ab9 */ /* 0x000fe20000000a00 */
[----:B------:R-:W-:Y:S01]  /*74f0*/  ULDC.64 UR6, c[0x0][0x8f8] ;  /* 0x00023e0000067ab9 */ /* 0x000fe20000000a00 */
[----:B------:R-:W-:Y:S01]  /*7500*/  LOP3.LUT R0, RZ, R0, RZ, 0x33, !PT ;  /* 0x00000000ff007212 */ /* 0x000fe200078e33ff */
[----:B------:R-:W-:Y:S01]  /*7510*/  ULDC.64 UR14, c[0x0][0x590] ;  /* 0x00016400000e7ab9 */ /* 0x000fe20000000a00 */
[----:B-1----:R-:W-:-:S07]  /*7520*/  VIADD R3, R3, 0xffffffff ;  /* 0xffffffff03037836 */ /* 0x002fce0000000000 */
.L_x_209:
[----:B------:R-:W-:Y:S02]  /*7530*/  ISETP.NE.U32.AND P0, PT, RZ, UR14, PT ;  /* 0x0000000eff007c0c */ /* 0x000fe4000bf05070 */
[----:B------:R-:W-:Y:S02]  /*7540*/  R2UR UR43, R21 ;  /* 0x00000000152b72ca */ /* 0x000fe400000e0000 */
[----:B------:R-:W-:Y:S02]  /*7550*/  R2UR UR42, R20 ;  /* 0x00000000142a72ca */ /* 0x000fe400000e0000 */
[----:B------:R-:W-:-:S09]  /*7560*/  ISETP.NE.AND.EX P0, PT, RZ, UR15, PT, P0 ;  /* 0x0000000fff007c0c */ /* 0x000fd2000bf05300 */
[----:B------:R-:W-:Y:S02]  /*7570*/  USHF.L.U32 UR43, UR43, 0x7, URZ ;  /* 0x000000072b2b7899 */ /* 0x000fe4000800063f */
[----:B------:R-:W-:Y:S02]  /*7580*/  USHF.L.U32 UR42, UR42, 0x8, URZ ;  /* 0x000000082a2a7899 */ /* 0x000fe4000800063f */
[----:B--2-4-:R-:W-:Y:S10]  /*7590*/  @!P0 BRA `(.L_x_154) ;  /* 0x00000000002c8947 */ /* 0x014ff40003800000 */
[----:B------:R-:W-:-:S04]  /*75a0*/  ISETP.NE.U32.AND P1, PT, RZ, UR4, PT ;  /* 0x00000004ff007c0c */ /* 0x000fc8000bf25070 */
[----:B------:R-:W-:-:S13]  /*75b0*/  ISETP.NE.AND.EX P1, PT, RZ, UR5, PT, P1 ;  /* 0x00000005ff007c0c */ /* 0x000fda000bf25310 */
[----:B------:R-:W-:Y:S05]  /*75c0*/  @!P1 BRA `(.L_x_155) ;  /* 0x0000000000189947 */ /* 0x000fea0003800000 */
[----:B---3--:R-:W1:Y:S01]  /*75d0*/  LDC.64 R4, c[0x0][0x588] ;  /* 0x00016200ff047b82 */ /* 0x008e620000000a00 */
[----:B------:R-:W-:-:S04]  /*75e0*/  IMAD R7, R13, UR14, RZ ;  /* 0x0000000e0d077c24 */ /* 0x000fc8000f8e02ff */
[----:B-1----:R-:W-:-:S05]  /*75f0*/  IMAD.WIDE R4, R7, 0x4, R4 ;  /* 0x0000000407047825 */ /* 0x002fca00078e0204 */
[----:B--2--5:R1:W5:Y:S01]  /*7600*/  LDG.E R12, desc[UR48][R4.64] ;  /* 0x00000030040c7981 */ /* 0x024362000c1e1900 */
[----:B------:R-:W-:Y:S01]  /*7610*/  IMAD.MOV.U32 R8, RZ, RZ, 0x1 ;  /* 0x00000001ff087424 */ /* 0x000fe200078e00ff */
[----:B------:R-:W-:Y:S06]  /*7620*/  BRA `(.L_x_154) ;  /* 0x0000000000087947 */ /* 0x000fec0003800000 */
.L_x_155:
[----:B--2--5:R-:W4:Y:S01]  /*7630*/  LDC R12, c[0x0][0x580] ;  /* 0x00016000ff0c7b82 */ /* 0x024f220000000800 */
[----:B------:R-:W-:-:S07]  /*7640*/  IMAD.MOV.U32 R8, RZ, RZ, 0x1 ;  /* 0x00000001ff087424 */ /* 0x000fce00078e00ff */
.L_x_154:
[----:B------:R-:W-:Y:S05]  /*7650*/  @!P0 BRA `(.L_x_156) ;  /* 0x00000000001c8947 */ /* 0x000fea0003800000 */
[----:B------:R-:W-:-:S13]  /*7660*/  LOP3.LUT P2, RZ, R8, 0xff, RZ, 0xc0, !PT ;  /* 0x000000ff08ff7812 */ /* 0x000fda000784c0ff */
[----:B-1-3--:R-:W1:Y:S02]  /*7670*/  @!P2 LDC.64 R4, c[0x0][0x588] ;  /* 0x00016200ff04ab82 */ /* 0x00ae640000000a00 */
[----:B-1----:R-:W-:-:S04]  /*7680*/  @!P2 ISETP.NE.U32.AND P0, PT, R4, RZ, PT ;  /* 0x000000ff0400a20c */ /* 0x002fc80003f05070 */
[----:B------:R-:W-:Y:S02]  /*7690*/  @!P2 ISETP.NE.AND.EX P1, PT, R5, RZ, PT, P0 ;  /* 0x000000ff0500a20c */ /* 0x000fe40003f25300 */
[----:B--2-45:R-:W-:Y:S02]  /*76a0*/  @P2 FSETP.EQ.AND P0, PT, R12, RZ, PT ;  /* 0x000000ff0c00220b */ /* 0x034fe40003f02000 */
[----:B------:R-:W-:Y:S01]  /*76b0*/  @!P2 PLOP3.LUT P0, PT, P1, PT, PT, 0x8, 0x0 ;  /* 0x000000000000a81c */ /* 0x000fe20000f0e170 */
[----:B------:R-:W-:-:S12]  /*76c0*/  BRA `(.L_x_157) ;  /* 0x0000000000047947 */ /* 0x000fd80003800000 */
.L_x_156:
[----:B--2-45:R-:W-:-:S13]  /*76d0*/  FSETP.EQ.AND P0, PT, R12, RZ, PT ;  /* 0x000000ff0c00720b */ /* 0x034fda0003f02000 */
.L_x_157:
[----:B------:R-:W-:Y:S02]  /*76e0*/  ISETP.NE.AND P2, PT, R9, 0x3, PT ;  /* 0x000000030900780c */ /* 0x000fe40003f45270 */
[----:B------:R-:W-:-:S04]  /*76f0*/  ELECT P1, URZ, PT ;  /* 0x00000000003f782f */ /* 0x000fc80003820000 */
[----:B------:R-:W-:-:S07]  /*7700*/  PLOP3.LUT P0, PT, P1, P0, PT, 0x20, 0x0 ;  /* 0x000000000000781c */ /* 0x000fce0000f00470 */
[----:B------:R-:W-:Y:S06]  /*7710*/  @!P2 BRA `(.L_x_158) ;  /* 0x000000000004a947 */ /* 0x000fec0003800000 */
[----:B------:R-:W-:Y:S01]  /*7720*/  BPT.TRAP 0x1 ;  /* 0x000000040000795c */ /* 0x000fe20000300000 */
.L_x_158:
[----:B------:R-:W2:Y:S01]  /*7730*/  S2UR UR37, SR_CgaCtaId ;  /* 0x00000000002579c3 */ /* 0x000ea20000008800 */
[----:B------:R-:W-:Y:S01]  /*7740*/  UMOV UR13, 0x400 ;  /* 0x00000400000d7882 */ /* 0x000fe20000000000 */
[----:B-1-3--:R-:W-:-:S05]  /*7750*/  IMAD.MOV.U32 R4, RZ, RZ, 0x1 ;  /* 0x00000001ff047424 */ /* 0x00afca00078e00ff */
[----:B------:R-:W-:Y:S01]  /*7760*/  SHF.L.U32 R4, R4, 0x1f, RZ ;  /* 0x0000001f04047819 */ /* 0x000fe200000006ff */
[----:B--2---:R-:W-:-:S09]  /*7770*/  ULEA UR13, UR37, UR13, 0x18 ;  /* 0x0000000d250d7291 */ /* 0x004fd2000f8ec03f */
[----:B------:R-:W1:Y:S02]  /*7780*/  SYNCS.PHASECHK.TRANS64.TRYWAIT P1, [UR13+0x60], R4 ;  /* 0x00006004ff0075a7 */ /* 0x000e64000802014d */
[----:B-1----:R-:W-:Y:S05]  /*7790*/  @!P1 BRA `(.L_x_159) ;  /* 0x0000002400bc9947 */ /* 0x002fea0003800000 */
.L_x_244:
[----:B------:R-:W-:Y:S04]  /*77a0*/  BSSY B0, `(.L_x_160) ;  /* 0x000000e000007945 */ /* 0x000fe80003800000 */
[----:B------:R-:W-:Y:S05]  /*77b0*/  @!P0 BRA `(.L_x_161) ;  /* 0x0000000000308947 */ /* 0x000fea0003800000 */
[----:B------:R-:W-:Y:S01]  /*77c0*/  R2UR UR44, R13 ;  /* 0x000000000d2c72ca */ /* 0x000fe200000e0000 */
[----:B------:R-:W-:Y:S02]  /*77d0*/  UIADD3 UR8, UP0, UR22, 0x3f0, URZ ;  /* 0x000003f016087890 */ /* 0x000fe4000ff1e03f */
[----:B------:R-:W-:Y:S02]  /*77e0*/  UIADD3 UR40, UR13, 0x200, URZ ;  /* 0x000002000d287890 */ /* 0x000fe4000fffe03f */
[----:B------:R-:W-:Y:S02]  /*77f0*/  UIADD3 UR41, UR13, 0x40, URZ ;  /* 0x000000400d297890 */ /* 0x000fe4000fffe03f */
[----:B------:R-:W-:Y:S01]  /*7800*/  UIADD3.X UR9, URZ, UR23, URZ, UP0, !UPT ;  /* 0x000000173f097290 */ /* 0x000fe200087fe43f */
[----:B------:R-:W-:Y:S01]  /*7810*/  UMOV UR10, 0x0 ;  /* 0x00000000000a7882 */ /* 0x000fe20000000000 */
[----:B------:R-:W-:-:S07]  /*7820*/  UMOV UR11, 0x10000000 ;  /* 0x10000000000b7882 */ /* 0x000fce0000000000 */
[----:B------:R2:W-:Y:S02]  /*7830*/  UTMALDG.3D [UR40], [UR8], desc[UR10] ;  /* 0x00000a28080075b4 */ /* 0x0005e40008011000 */
[----:B--2---:R-:W-:Y:S05]  /*7840*/  @!P2 BRA `(.L_x_162) ;  /* 0x000000000004a947 */ /* 0x004fea0003800000 */
[----:B------:R-:W-:Y:S01]  /*7850*/  BPT.TRAP 0x1 ;  /* 0x000000040000795c */ /* 0x000fe20000300000 */
.L_x_162:
[----:B-1----:R-:W1:Y:S02]  /*7860*/  LDC R5, c[0x0][0x800] ;  /* 0x00020000ff057b82 */ /* 0x002e640000000800 */
[----:B-1----:R2:W-:Y:S02]  /*7870*/  SYNCS.ARRIVE.TRANS64.RED.A0TR RZ, [UR13+0x40], R5 ;  /* 0x00004005ffff79a7 */ /* 0x0025e4000830040d */
.L_x_161:
[----:B------:R-:W-:Y:S05]  /*7880*/  BSYNC B0 ;  /* 0x0000000000007941 */ /* 0x000fea0003800000 */
.L_x_160:
[----:B------:R-:W-:Y:S05]  /*7890*/  @!P2 BRA `(.L_x_163) ;  /* 0x000000000004a947 */ /* 0x000fea0003800000 */
[----:B------:R-:W-:Y:S01]  /*78a0*/  BPT.TRAP 0x1 ;  /* 0x000000040000795c */ /* 0x000fe20000300000 */
.L_x_163:
[----:B------:R-:W-:-:S04]  /*78b0*/  UIADD3 UR33, UR13, 0x40, URZ ;  /* 0x000000400d217890 */ /* 0x000fc8000fffe03f */
[----:B------:R-:W-:-:S09]  /*78c0*/  UPRMT UR16, UR37, 0x654, UR33 ;  /* 0x0000065425107896 */ /* 0x000fd20008000021 */
[----:B------:R-:W-:Y:S01]  /*78d0*/  SYNCS.ARRIVE.TRANS64.RED.A1T0 RZ, [UR16], RZ ;  /* 0x000000ffffff79a7 */ /* 0x000fe20008100410 */
[----:B------:R-:W-:Y:S05]  /*78e0*/  @!P2 BRA `(.L_x_164) ;  /* 0x000000000004a947 */ /* 0x000fea0003800000 */
[----:B------:R-:W-:Y:S01]  /*78f0*/  BPT.TRAP 0x1 ;  /* 0x000000040000795c */ /* 0x000fe20000300000 */
.L_x_164:
[----:B------:R-:W3:Y:S02]  /*7900*/  SYNCS.PHASECHK.TRANS64.TRYWAIT P1, [UR13+0x68], R4 ;  /* 0x00006804ff0075a7 */ /* 0x000ee4000802014d */
[----:B---3--:R-:W-:Y:S05]  /*7910*/  @!P1 BRA `(.L_x_165) ;  /* 0x0000002400749947 */ /* 0x008fea0003800000 */
.L_x_245:
[----:B------:R-:W-:Y:S04]  /*7920*/  BSSY B0, `(.L_x_166) ;  /* 0x0000010000007945 */ /* 0x000fe80003800000 */
[----:B------:R-:W-:Y:S05]  /*7930*/  @!P0 BRA `(.L_x_167) ;  /* 0x0000000000388947 */ /* 0x000fea0003800000 */
[----:B------:R-:W-:Y:S01]  /*7940*/  UIADD3 UR18, UP0, UR22, 0x3f0, URZ ;  /* 0x000003f016127890 */ /* 0x000fe2000ff1e03f */
[----:B------:R-:W-:Y:S01]  /*7950*/  R2UR UR12, R13 ;  /* 0x000000000d0c72ca */ /* 0x000fe200000e0000 */
[----:B------:R-:W-:Y:S02]  /*7960*/  UIADD3 UR10, UR42, 0x20, URZ ;  /* 0x000000202a0a7890 */ /* 0x000fe4000fffe03f */
[----:B------:R-:W-:Y:S02]  /*7970*/  UIADD3 UR8, UR13, 0x2200, URZ ;  /* 0x000022000d087890 */ /* 0x000fe4000fffe03f */
[----:B------:R-:W-:Y:S02]  /*7980*/  UIADD3 UR9, UR13, 0x48, URZ ;  /* 0x000000480d097890 */ /* 0x000fe4000fffe03f */
[----:B------:R-:W-:Y:S01]  /*7990*/  UIADD3.X UR19, URZ, UR23, URZ, UP0, !UPT ;  /* 0x000000173f137290 */ /* 0x000fe200087fe43f */
[----:B------:R-:W-:Y:S01]  /*79a0*/  UMOV UR24, 0x0 ;  /* 0x0000000000187882 */ /* 0x000fe20000000000 */
[----:B------:R-:W-:Y:S01]  /*79b0*/  UMOV UR25, 0x10000000 ;  /* 0x1000000000197882 */ /* 0x000fe20000000000 */
[----:B------:R-:W-:-:S06]  /*79c0*/  UMOV UR11, UR43 ;  /* 0x0000002b000b7c82 */ /* 0x000fcc0008000000 */
[----:B------:R3:W-:Y:S02]  /*79d0*/  UTMALDG.3D [UR8], [UR18], desc[UR24] ;  /* 0x00001808120075b4 */ /* 0x0007e40008011000 */
[----:B---3--:R-:W-:Y:S05]  /*79e0*/  @!P2 BRA `(.L_x_168) ;  /* 0x000000000004a947 */ /* 0x008fea0003800000 */
[----:B------:R-:W-:Y:S01]  /*79f0*/  BPT.TRAP 0x1 ;  /* 0x000000040000795c */ /* 0x000fe20000300000 */
.L_x_168:
[----:B-12---:R-:W1:Y:S02]  /*7a00*/  LDC R5, c[0x0][0x800] ;  /* 0x00020000ff057b82 */ /* 0x006e640000000800 */
[----:B-1----:R3:W-:Y:S02]  /*7a10*/  SYNCS.ARRIVE.TRANS64.RED.A0TR RZ, [UR13+0x48], R5 ;  /* 0x00004805ffff79a7 */ /* 0x0027e4000830040d */
.L_x_167:
[----:B------:R-:W-:Y:S05]  /*7a20*/  BSYNC B0 ;  /* 0x0000000000007941 */ /* 0x000fea0003800000 */
.L_x_166:
[----:B------:R-:W-:Y:S05]  /*7a30*/  @!P2 BRA `(.L_x_169) ;  /* 0x000000000004a947 */ /* 0x000fea0003800000 */
[----:B------:R-:W-:Y:S01]  /*7a40*/  BPT.TRAP 0x1 ;  /* 0x000000040000795c */ /* 0x000fe20000300000 */
.L_x_169:
[----:B------:R-:W-:-:S04]  /*7a50*/  UIADD3 UR25, UR13, 0x48, URZ ;  /* 0x000000480d197890 */ /* 0x000fc8000fffe03f */
[----:B------:R-:W-:-:S09]  /*7a60*/  UPRMT UR18, UR37, 0x654, UR25 ;  /* 0x0000065425127896 */ /* 0x000fd20008000019 */
[----:B------:R-:W-:Y:S01]  /*7a70*/  SYNCS.ARRIVE.TRANS64.RED.A1T0 RZ, [UR18], RZ ;  /* 0x000000ffffff79a7 */ /* 0x000fe20008100412 */
[----:B------:R-:W-:Y:S05]  /*7a80*/  @!P2 BRA `(.L_x_170) ;  /* 0x000000000004a947 */ /* 0x000fea0003800000 */
[----:B------:R-:W-:Y:S01]  /*7a90*/  BPT.TRAP 0x1 ;  /* 0x000000040000795c */ /* 0x000fe20000300000 */
.L_x_170:
[----:B------:R-:W4:Y:S02]  /*7aa0*/  SYNCS.PHASECHK.TRANS64.TRYWAIT P1, [UR13+0x70], R4 ;  /* 0x00007004ff0075a7 */ /* 0x000f24000802014d */
[----:B----4-:R-:W-:Y:S05]  /*7ab0*/  @!P1 BRA `(.L_x_171) ;  /* 0x0000002400249947 */ /* 0x010fea0003800000 */
.L_x_246:
        /* <DEDUP_REMOVED lines=12> */
[----:B----4-:R-:W-:Y:S05]  /*7b80*/  @!P2 BRA `(.L_x_174) ;  /* 0x000000000004a947 */ /* 0x010fea0003800000 */
[----:B------:R-:W-:Y:S01]  /*7b90*/  BPT.TRAP 0x1 ;  /* 0x000000040000795c */ /* 0x000fe20000300000 */
.L_x_174:
[----:B-123--:R-:W1:Y:S02]  /*7ba0*/  LDC R5, c[0x0][0x800] ;  /* 0x00020000ff057b82 */ /* 0x00ee640000000800 */
[----:B-1----:R4:W-:Y:S02]  /*7bb0*/  SYNCS.ARRIVE.TRANS64.RED.A0TR RZ, [UR13+0x50], R5 ;  /* 0x00005005ffff79a7 */ /* 0x0029e4000830040d */
.L_x_173:
[----:B------:R-:W-:Y:S05]  /*7bc0*/  BSYNC B0 ;  /* 0x0000000000007941 */ /* 0x000fea0003800000 */
.L_x_172:
[----:B------:R-:W-:Y:S05]  /*7bd0*/  @!P2 BRA `(.L_x_175) ;  /* 0x000000000004a947 */ /* 0x000fea0003800000 */
[----:B------:R-:W-:Y:S01]  /*7be0*/  BPT.TRAP 0x1 ;  /* 0x000000040000795c */ /* 0x000fe20000300000 */
.L_x_175:
[----:B------:R-:W-:-:S04]  /*7bf0*/  UIADD3 UR17, UR13, 0x50, URZ ;  /* 0x000000500d117890 */ /* 0x000fc8000fffe03f */
[----:B------:R-:W-:-:S09]  /*7c00*/  UPRMT UR29, UR37, 0x654, UR17 ;  /* 0x00000654251d7896 */ /* 0x000fd20008000011 */
[----:B------:R-:W-:Y:S01]  /*7c10*/  SYNCS.ARRIVE.TRANS64.RED.A1T0 RZ, [UR29], RZ ;  /* 0x000000ffffff79a7 */ /* 0x000fe2000810041d */
[----:B------:R-:W-:Y:S05]  /*7c20*/  @!P2 BRA `(.L_x_176) ;  /* 0x000000000004a947 */ /* 0x000fea0003800000 */
[----:B------:R-:W-:Y:S01]  /*7c30*/  BPT.TRAP 0x1 ;  /* 0x000000040000795c */ /* 0x000fe20000300000 */
.L_x_176:
[----:B------:R-:W5:Y:S02]  /*7c40*/  SYNCS.PHASECHK.TRANS64.TRYWAIT P1, [UR13+0x78], R4 ;  /* 0x00007804ff0075a7 */ /* 0x000f64000802014d */
[----:B-----5:R-:W-:Y:S05]  /*7c50*/  @!P1 BRA `(.L_x_177) ;  /* 0x0000002000d49947 */ /* 0x020fea0003800000 */
.L_x_247:
        /* <DEDUP_REMOVED lines=12> */
[----:B-1----:R-:W-:Y:S05]  /*7d20*/  @!P2 BRA `(.L_x_180) ;  /* 0x000000000004a947 */ /* 0x002fea0003800000 */
[----:B------:R-:W-:Y:S01]  /*7d30*/  BPT.TRAP 0x1 ;  /* 0x000000040000795c */ /* 0x000fe20000300000 */
.L_x_180:
[----:B------:R-:W1:Y:S02]  /*7d40*/  LDC R4, c[0x0][0x800] ;  /* 0x00020000ff047b82 */ /* 0x000e640000000800 */
[----:B-1----:R1:W-:Y:S02]  /*7d50*/  SYNCS.ARRIVE.TRANS64.RED.A0TR RZ, [UR13+0x58], R4 ;  /* 0x00005804ffff79a7 */ /* 0x0023e4000830040d */
.L_x_179:
[----:B------:R-:W-:Y:S05]  /*7d60*/  BSYNC B0 ;  /* 0x0000000000007941 */ /* 0x000fea0003800000 */
.L_x_178:
[----:B------:R-:W-:Y:S05]  /*7d70*/  @!P2 BRA `(.L_x_181) ;  /* 0x000000000004a947 */ /* 0x000fea0003800000 */
[----:B------:R-:W-:Y:S01]  /*7d80*/  BPT.TRAP 0x1 ;  /* 0x000000040000795c */ /* 0x000fe20000300000 */
.L_x_181:
[----:B------:R-:W-:-:S04]  /*7d90*/  UIADD3 UR9, UR13, 0x58, URZ ;  /* 0x000000580d097890 */ /* 0x000fc8000fffe03f */
[----:B------:R-:W-:-:S09]  /*7da0*/  UPRMT UR30, UR37, 0x654, UR9 ;  /* 0x00000654251e7896 */ /* 0x000fd20008000009 */
[----:B------:R-:W-:Y:S01]  /*7db0*/  SYNCS.ARRIVE.TRANS64.RED.A1T0 RZ, [UR30], RZ ;  /* 0x000000ffffff79a7 */ /* 0x000fe2000810041e */
[----:B------:R-:W-:Y:S05]  /*7dc0*/  @!P2 BRA `(.L_x_182) ;  /* 0x000000000004a947 */ /* 0x000fea0003800000 */
[----:B------:R-:W-:Y:S01]  /*7dd0*/  BPT.TRAP 0x1 ;  /* 0x000000040000795c */ /* 0x000fe20000300000 */
.L_x_182:
[----:B-1----:R-:W-:-:S04]  /*7de0*/  SHF.L.U32 R4, RZ, 0x1f, RZ ;  /* 0x0000001fff047819 */ /* 0x002fc800000006ff */
[----:B------:R-:W1:Y:S02]  /*7df0*/  SYNCS.PHASECHK.TRANS64.TRYWAIT P1, [UR13+0x60], R4 ;  /* 0x00006004ff0075a7 */ /* 0x000e64000802014d */
[----:B-1----:R-:W-:Y:S05]  /*7e00*/  @!P1 BRA `(.L_x_183) ;  /* 0x0000002000809947 */ /* 0x002fea0003800000 */
.L_x_248:
        /* <DEDUP_REMOVED lines=13> */
.L_x_186:
[----:B--234-:R-:W1:Y:S02]  /*7ee0*/  LDC R5, c[0x0][0x800] ;  /* 0x00020000ff057b82 */ /* 0x01ce640000000800 */
[----:B-1----:R1:W-:Y:S02]  /*7ef0*/  SYNCS.ARRIVE.TRANS64.RED.A0TR RZ, [UR13+0x40], R5 ;  /* 0x00004005ffff79a7 */ /* 0x0023e4000830040d */
.L_x_185:
[----:B------:R-:W-:Y:S05]  /*7f00*/  BSYNC B0 ;  /* 0x0000000000007941 */ /* 0x000fea0003800000 */
.L_x_184:
[----:B------:R-:W-:Y:S05]  /*7f10*/  @!P2 BRA `(.L_x_187) ;  /* 0x000000000004a947 */ /* 0x000fea0003800000 */
[----:B------:R-:W-:Y:S01]  /*7f20*/  BPT.TRAP 0x1 ;  /* 0x000000040000795c */ /* 0x000fe20000300000 */
.L_x_187:
[----:B------:R-:W-:Y:S01]  /*7f30*/  SYNCS.ARRIVE.TRANS64.RED.A1T0 RZ, [UR16], RZ ;  /* 0x000000ffffff79a7 */ /* 0x000fe20008100410 */
[----:B------:R-:W-:Y:S05]  /*7f40*/  @!P2 BRA `(.L_x_188) ;  /* 0x000000000004a947 */ /* 0x000fea0003800000 */
[----:B------:R-:W-:Y:S01]  /*7f50*/  BPT.TRAP 0x1 ;  /* 0x000000040000795c */ /* 0x000fe20000300000 */
.L_x_188:
[----:B------:R-:W5:Y:S02]  /*7f60*/  SYNCS.PHASECHK.TRANS64.TRYWAIT P1, [UR13+0x68], R4 ;  /* 0x00006804ff0075a7 */ /* 0x000f64000802014d */
[----:B-----5:R-:W-:Y:S05]  /*7f70*/  @!P1 BRA `(.L_x_189) ;  /* 0x00000020003c9947 */ /* 0x020fea0003800000 */
.L_x_249:
        /* <DEDUP_REMOVED lines=13> */
.L_x_192:
[----:B--234-:R-:W1:Y:S02]  /*8050*/  LDC R5, c[0x0][0x800] ;  /* 0x00020000ff057b82 */ /* 0x01ce640000000800 */
[----:B-1----:R1:W-:Y:S02]  /*8060*/  SYNCS.ARRIVE.TRANS64.RED.A0TR RZ, [UR13+0x48], R5 ;  /* 0x00004805ffff79a7 */ /* 0x0023e4000830040d */
.L_x_191:
[----:B------:R-:W-:Y:S05]  /*8070*/  BSYNC B0 ;  /* 0x0000000000007941 */ /* 0x000fea0003800000 */
.L_x_190:
[----:B------:R-:W-:Y:S05]  /*8080*/  @!P2 BRA `(.L_x_193) ;  /* 0x000000000004a947 */ /* 0x000fea0003800000 */
[----:B------:R-:W-:Y:S01]  /*8090*/  BPT.TRAP 0x1 ;  /* 0x000000040000795c */ /* 0x000fe20000300000 */
.L_x_193:
[----:B------:R-:W-:Y:S01]  /*80a0*/  SYNCS.ARRIVE.TRANS64.RED.A1T0 RZ, [UR18], RZ ;  /* 0x000000ffffff79a7 */ /* 0x000fe20008100412 */
[----:B------:R-:W-:Y:S05]  /*80b0*/  @!P2 BRA `(.L_x_194) ;  /* 0x000000000004a947 */ /* 0x000fea0003800000 */
[----:B------:R-:W-:Y:S01]  /*80c0*/  BPT.TRAP 0x1 ;  /* 0x000000040000795c */ /* 0x000fe20000300000 */
.L_x_194:
[----:B------:R-:W5:Y:S02]  /*80d0*/  SYNCS.PHASECHK.TRANS64.TRYWAIT P1, [UR13+0x70], R4 ;  /* 0x00007004ff0075a7 */ /* 0x000f64000802014d */
[----:B-----5:R-:W-:Y:S05]  /*80e0*/  @!P1 BRA `(.L_x_195) ;  /* 0x0000001c00f89947 */ /* 0x020fea0003800000 */
.L_x_250:
        /* <DEDUP_REMOVED lines=13> */
.L_x_198:
[----:B--234-:R-:W1:Y:S02]  /*81c0*/  LDC R5, c[0x0][0x800] ;  /* 0x00020000ff057b82 */ /* 0x01ce640000000800 */
[----:B-1----:R1:W-:Y:S02]  /*81d0*/  SYNCS.ARRIVE.TRANS64.RED.A0TR RZ, [UR13+0x50], R5 ;  /* 0x00005005ffff79a7 */ /* 0x0023e4000830040d */
.L_x_197:
[----:B------:R-:W-:Y:S05]  /*81e0*/  BSYNC B0 ;  /* 0x0000000000007941 */ /* 0x000fea0003800000 */
.L_x_196:
[----:B------:R-:W-:Y:S05]  /*81f0*/  @!P2 BRA `(.L_x_199) ;  /* 0x000000000004a947 */ /* 0x000fea0003800000 */
[----:B------:R-:W-:Y:S01]  /*8200*/  BPT.TRAP 0x1 ;  /* 0x000000040000795c */ /* 0x000fe20000300000 */
.L_x_199:
[----:B------:R-:W-:Y:S01]  /*8210*/  SYNCS.ARRIVE.TRANS64.RED.A1T0 RZ, [UR29], RZ ;  /* 0x000000ffffff79a7 */ /* 0x000fe2000810041d */
[----:B------:R-:W-:Y:S05]  /*8220*/  @!P2 BRA `(.L_x_200) ;  /* 0x000000000004a947 */ /* 0x000fea0003800000 */
[----:B------:R-:W-:Y:S01]  /*8230*/  BPT.TRAP 0x1 ;  /* 0x000000040000795c */ /* 0x000fe20000300000 */
.L_x_200:
[----:B------:R-:W5:Y:S02]  /*8240*/  SYNCS.PHASECHK.TRANS64.TRYWAIT P1, [UR13+0x78], R4 ;  /* 0x00007804ff0075a7 */ /* 0x000f64000802014d */
[----:B-----5:R-:W-:Y:S05]  /*8250*/  @!P1 BRA `(.L_x_201) ;  /* 0x0000001c00b49947 */ /* 0x020fea0003800000 */
.L_x_251:
        /* <DEDUP_REMOVED lines=13> */
.L_x_204:
[----:B------:R-:W1:Y:S02]  /*8330*/  LDC R4, c[0x0][0x800] ;  /* 0x00020000ff047b82 */ /* 0x000e640000000800 */
[----:B-1----:R1:W-:Y:S02]  /*8340*/  SYNCS.ARRIVE.TRANS64.RED.A0TR RZ, [UR13+0x58], R4 ;  /* 0x00005804ffff79a7 */ /* 0x0023e4000830040d */
.L_x_203:
[----:B------:R-:W-:Y:S05]  /*8350*/  BSYNC B0 ;  /* 0x0000000000007941 */ /* 0x000fea0003800000 */
.L_x_202:
[----:B------:R-:W-:Y:S05]  /*8360*/  @!P2 BRA `(.L_x_205) ;  /* 0x000000000004a947 */ /* 0x000fea0003800000 */
[----:B------:R-:W-:Y:S01]  /*8370*/  BPT.TRAP 0x1 ;  /* 0x000000040000795c */ /* 0x000fe20000300000 */
.L_x_205:
[----:B------:R-:W-:Y:S01]  /*8380*/  IADD3 R16, P0, R16, UR46, RZ ;  /* 0x0000002e10107c10 */ /* 0x000fe2000ff1e0ff */
[----:B------:R-:W-:Y:S01]  /*8390*/  SYNCS.ARRIVE.TRANS64.RED.A1T0 RZ, [UR30], RZ ;  /* 0x000000ffffff79a7 */ /* 0x000fe2000810041e */
[----:B-1----:R-:W-:Y:S01]  /*83a0*/  PRMT R4, RZ, 0x7610, R4 ;  /* 0x00007610ff047816 */ /* 0x002fe20000000004 */
[----:B------:R-:W-:Y:S01]  /*83b0*/  IMAD.MOV.U32 R21, RZ, RZ, -0x1 ;  /* 0xffffffffff157424 */ /* 0x000fe200078e00ff */
[----:B------:R-:W-:Y:S01]  /*83c0*/  IADD3.X R17, R17, UR39, RZ, P0, !PT ;  /* 0x0000002711117c10 */ /* 0x000fe200087fe4ff */
[----:B------:R-:W-:Y:S01]  /*83d0*/  IMAD.MOV.U32 R20, RZ, RZ, -0x1 ;  /* 0xffffffffff147424 */ /* 0x000fe200078e00ff */
[----:B------:R-:W-:Y:S01]  /*83e0*/  ISETP.GE.U32.AND P0, PT, R16, UR6, PT ;  /* 0x0000000610007c0c */ /* 0x000fe2000bf06070 */
[----:B------:R-:W-:-:S03]  /*83f0*/  IMAD.MOV.U32 R13, RZ, RZ, -0x1 ;  /* 0xffffffffff0d7424 */ /* 0x000fc600078e00ff */
[----:B------:R-:W-:-:S13]  /*8400*/  ISETP.GE.U32.AND.EX P0, PT, R17, UR7, PT, P0 ;  /* 0x0000000711007c0c */ /* 0x000fda000bf06100 */
[----:B------:R-:W-:Y:S05]  /*8410*/  @P0 BRA `(.L_x_206) ;  /* 0x00000004004c0947 */ /* 0x000fea0003800000 */
[----:B------:R-:W1:Y:S01]  /*8420*/  S2R R25, SR_CTAID.X ;  /* 0x0000000000197919 */ /* 0x000e620000002500 */
[----:B------:R-:W5:Y:S01]  /*8430*/  LDC.64 R14, c[0x0][0x8d0] ;  /* 0x00023400ff0e7b82 */ /* 0x000f620000000a00 */
[----:B------:R-:W-:Y:S01]  /*8440*/  ULDC UR8, c[0x0][0x150] ;  /* 0x0000540000087ab9 */ /* 0x000fe20000000800 */
[----:B--234-:R-:W-:Y:S01]  /*8450*/  IMAD.MOV.U32 R5, RZ, RZ, R17 ;  /* 0x000000ffff057224 */ /* 0x01cfe200078e0011 */
[----:B------:R-:W2:Y:S05]  /*8460*/  S2R R20, SR_CTAID.Y ;  /* 0x0000000000147919 */ /* 0x000eaa0000002600 */
[----:B------:R-:W3:Y:S08]  /*8470*/  LDC R18, c[0x0][0x144] ;  /* 0x00005100ff127b82 */ /* 0x000ef00000000800 */
[----:B------:R-:W4:Y:S08]  /*8480*/  LDC R21, c[0x0][0x148] ;  /* 0x00005200ff157b82 */ /* 0x000f300000000800 */
[----:B------:R-:W3:Y:S01]  /*8490*/  LDC R23, c[0x0][0x8d8] ;  /* 0x00023600ff177b82 */ /* 0x000ee20000000800 */
[----:B-----5:R-:W-:-:S04]  /*84a0*/  ISETP.NE.U32.AND P0, PT, R14, RZ, PT ;  /* 0x000000ff0e00720c */ /* 0x020fc80003f05070 */
[----:B------:R-:W-:Y:S02]  /*84b0*/  ISETP.NE.AND.EX P0, PT, R15, RZ, PT, P0 ;  /* 0x000000ff0f00720c */ /* 0x000fe40003f05300 */
[----:B-1----:R-:W-:Y:S01]  /*84c0*/  I2FP.F32.U32 R4, R25 ;  /* 0x0000001900047245 */ /* 0x002fe20000201000 */
[----:B------:R-:W1:Y:S04]  /*84d0*/  LDC.64 R10, c[0x0][0x8c8] ;  /* 0x00023200ff0a7b82 */ /* 0x000e680000000a00 */
[----:B------:R-:W-:Y:S01]  /*84e0*/  FMUL R6, R4, UR8 ;  /* 0x0000000804067c20 */ /* 0x000fe20008400000 */
[----:B--2---:R-:W-:Y:S01]  /*84f0*/  I2FP.F32.U32 R4, R20 ;  /* 0x0000001400047245 */ /* 0x004fe20000201000 */
[----:B------:R-:W-:Y:S02]  /*8500*/  ULDC UR8, c[0x0][0x154] ;  /* 0x0000550000087ab9 */ /* 0x000fe40000000800 */
[----:B------:R2:W1:Y:S02]  /*8510*/  F2I.U32.TRUNC.NTZ R24, R6 ;  /* 0x0000000600187305 */ /* 0x000464000020f000 */
[----:B------:R-:W-:Y:S01]  /*8520*/  FMUL R22, R4, UR8 ;  /* 0x0000000804167c20 */ /* 0x000fe20008400000 */
[----:B------:R-:W-:-:S05]  /*8530*/  MOV R4, R16 ;  /* 0x0000001000047202 */ /* 0x000fca0000000f00 */
[----:B------:R-:W1:Y:S01]  /*8540*/  F2I.U32.TRUNC.NTZ R22, R22 ;  /* 0x0000001600167305 */ /* 0x000e62000020f000 */
[----:B--234-:R-:W-:Y:S05]  /*8550*/  @!P0 BRA `(.L_x_207) ;  /* 0x0000000000288947 */ /* 0x01cfea0003800000 */
[----:B------:R-:W2:Y:S02]  /*8560*/  LDC R5, c[0x0][0x8dc] ;  /* 0x00023700ff057b82 */ /* 0x000ea40000000800 */
[----:B--2---:R-:W-:-:S05]  /*8570*/  IADD3 R5, P0, R16, R5, RZ ;  /* 0x0000000510057210 */ /* 0x004fca0007f1e0ff */
[----:B------:R-:W-:-:S04]  /*8580*/  IMAD.X R13, RZ, RZ, R17, P0 ;  /* 0x000000ffff0d7224 */ /* 0x000fc800000e0611 */
[----:B------:R-:W-:-:S04]  /*8590*/  IMAD.WIDE.U32 R6, R13, R14, RZ ;  /* 0x0000000e0d067225 */ /* 0x000fc800078e00ff */
[----:B------:R-:W-:-:S04]  /*85a0*/  IMAD.WIDE.U32 R6, P0, R5, R15, R6 ;  /* 0x0000000f05067225 */ /* 0x000fc80007800006 */
[----:B------:R-:W-:-:S04]  /*85b0*/  IMAD.WIDE.U32 R4, R5, R14, RZ ;  /* 0x0000000e05047225 */ /* 0x000fc800078e00ff */
[----:B------:R-:W-:Y:S01]  /*85c0*/  IMAD.MOV.U32 R4, RZ, RZ, R7 ;  /* 0x000000ffff047224 */ /* 0x000fe200078e0007 */
[----:B------:R-:W-:Y:S01]  /*85d0*/  IADD3 RZ, P1, R5, R6, RZ ;  /* 0x0000000605ff7210 */ /* 0x000fe20007f3e0ff */
[----:B------:R-:W-:-:S04]  /*85e0*/  IMAD.X R5, RZ, RZ, RZ, P0 ;  /* 0x000000ffff057224 */ /* 0x000fc800000e06ff */
[----:B------:R-:W-:-:S08]  /*85f0*/  IMAD.WIDE.U32.X R4, R13, R15, R4, P1 ;  /* 0x0000000f0d047225 */ /* 0x000fd000008e0404 */
.L_x_207:
[----:B------:R-:W-:Y:S01]  /*8600*/  ISETP.NE.AND P2, PT, R2, 0x1, PT ;  /* 0x000000010200780c */ /* 0x000fe20003f45270 */
[----:B-1----:R-:W-:Y:S01]  /*8610*/  IMAD.MOV R24, RZ, RZ, -R24 ;  /* 0x000000ffff187224 */ /* 0x002fe200078e0a18 */
[-CC-:B------:R-:W-:Y:S01]  /*8620*/  SHF.R.U64 R13, R4, R23.reuse, R5.reuse ;  /* 0x00000017040d7219 */ /* 0x180fe20000001205 */
[----:B------:R-:W1:Y:S01]  /*8630*/  LDC.64 R14, c[0x0][0x8e8] ;  /* 0x00023a00ff0e7b82 */ /* 0x000e620000000a00 */
[----:B------:R-:W-:Y:S01]  /*8640*/  IMAD.MOV R22, RZ, RZ, -R22 ;  /* 0x000000ffff167224 */ /* 0x000fe200078e0a16 */
[----:B------:R-:W-:Y:S01]  /*8650*/  SHF.R.U32.HI R23, RZ, R23, R5 ;  /* 0x00000017ff177219 */ /* 0x000fe20000011605 */
[----:B------:R-:W-:Y:S01]  /*8660*/  IMAD R18, R18, R24, R25 ;  /* 0x0000001812127224 */ /* 0x000fe200078e0219 */
[----:B------:R-:W-:-:S04]  /*8670*/  IADD3 R25, P0, RZ, -R13, RZ ;  /* 0x8000000dff197210 */ /* 0x000fc80007f1e0ff */
[----:B------:R-:W2:Y:S01]  /*8680*/  LDC R7, c[0x0][0x8c0] ;  /* 0x00023000ff077b82 */ /* 0x000ea20000000800 */
[----:B------:R-:W-:Y:S02]  /*8690*/  IMAD.X R23, RZ, RZ, ~R23, P0 ;  /* 0x000000ffff177224 */ /* 0x000fe400000e0e17 */
[----:B------:R-:W-:Y:S02]  /*86a0*/  @P2 IMAD R18, R21, R22, R20 ;  /* 0x0000001615122224 */ /* 0x000fe400078e0214 */
[-C--:B------:R-:W-:Y:S02]  /*86b0*/  IMAD R6, R23, R10.reuse, RZ ;  /* 0x0000000a17067224 */ /* 0x080fe400078e02ff */
[C---:B------:R-:W-:Y:S01]  /*86c0*/  IMAD.WIDE.U32 R4, R25.reuse, R10, R16 ;  /* 0x0000000a19047225 */ /* 0x040fe200078e0010 */
[----:B------:R-:W3:Y:S03]  /*86d0*/  LDC R22, c[0x0][0x8b0] ;  /* 0x00022c00ff167b82 */ /* 0x000ee60000000800 */
[----:B------:R-:W-:-:S04]  /*86e0*/  IMAD R11, R25, R11, R6 ;  /* 0x0000000b190b7224 */ /* 0x000fc800078e0206 */
[----:B------:R-:W-:Y:S01]  /*86f0*/  IMAD.IADD R6, R5, 0x1, R11 ;  /* 0x0000000105067824 */ /* 0x000fe200078e020b */
[----:B------:R-:W4:Y:S01]  /*8700*/  LDC R27, c[0x0][0x900] ;  /* 0x00024000ff1b7b82 */ /* 0x000f220000000800 */
[----:B-1----:R-:W-:-:S04]  /*8710*/  ISETP.NE.U32.AND P0, PT, R14, RZ, PT ;  /* 0x000000ff0e00720c */ /* 0x002fc80003f05070 */
[----:B------:R-:W-:-:S03]  /*8720*/  ISETP.NE.AND.EX P0, PT, R15, RZ, PT, P0 ;  /* 0x000000ff0f00720c */ /* 0x000fc60003f05300 */
[----:B------:R-:W1:Y:S01]  /*8730*/  LDC R23, c[0x0][0x8f0] ;  /* 0x00023c00ff177b82 */ /* 0x000e620000000800 */
[-CC-:B--2---:R-:W-:Y:S02]  /*8740*/  SHF.R.U64 R20, R4, R7.reuse, R6.reuse ;  /* 0x0000000704147219 */ /* 0x184fe40000001206 */
[----:B------:R-:W-:-:S05]  /*8750*/  SHF.R.U32.HI R7, RZ, R7, R6 ;  /* 0x00000007ff077219 */ /* 0x000fca0000011606 */
[----:B------:R-:W2:Y:S01]  /*8760*/  LDC R11, c[0x0][0x8e0] ;  /* 0x00023800ff0b7b82 */ /* 0x000ea20000000800 */
[-CC-:B---3--:R-:W-:Y:S02]  /*8770*/  SHF.R.U64 R25, R20, R22.reuse, R7.reuse ;  /* 0x0000001614197219 */ /* 0x188fe40000001207 */
[----:B------:R-:W-:-:S05]  /*8780*/  SHF.R.U32.HI R4, RZ, R22, R7 ;  /* 0x00000016ff047219 */ /* 0x000fca0000011607 */
[----:B------:R-:W3:Y:S01]  /*8790*/  LDC R21, c[0x0][0x8b8] ;  /* 0x00022e00ff157b82 */ /* 0x000ee20000000800 */
[-CC-:B----4-:R-:W-:Y:S02]  /*87a0*/  SHF.R.U64 R22, R25, R27.reuse, R4.reuse ;  /* 0x0000001b19167219 */ /* 0x190fe40000001204 */
[----:B------:R-:W-:-:S03]  /*87b0*/  SHF.R.U32.HI R27, RZ, R27, R4 ;  /* 0x0000001bff1b7219 */ /* 0x000fc60000011604 */
[----:B------:R-:W-:Y:S02]  /*87c0*/  IMAD.MOV.U32 R4, RZ, RZ, R22 ;  /* 0x000000ffff047224 */ /* 0x000fe400078e0016 */
[----:B------:R-:W4:Y:S01]  /*87d0*/  LDC R10, c[0x0][0x8a8] ;  /* 0x00022a00ff0a7b82 */ /* 0x000f220000000800 */
[----:B------:R-:W-:Y:S01]  /*87e0*/  IMAD.MOV.U32 R5, RZ, RZ, R27 ;  /* 0x000000ffff057224 */ /* 0x000fe200078e001b */
[----:B------:R-:W-:Y:S06]  /*87f0*/  @!P0 BRA `(.L_x_208) ;  /* 0x0000000000288947 */ /* 0x000fec0003800000 */
[----:B------:R-:W5:Y:S02]  /*8800*/  LDC R5, c[0x0][0x8f4] ;  /* 0x00023d00ff057b82 */ /* 0x000f640000000800 */
[----:B-----5:R-:W-:-:S04]  /*8810*/  IADD3 R5, P0, R22, R5, RZ ;  /* 0x0000000516057210 */ /* 0x020fc80007f1e0ff */
[----:B------:R-:W-:-:S05]  /*8820*/  IADD3.X R27, RZ, R27, RZ, P0, !PT ;  /* 0x0000001bff1b7210 */ /* 0x000fca00007fe4ff */
[----:B------:R-:W-:-:S04]  /*8830*/  IMAD.WIDE.U32 R6, R27, R14, RZ ;  /* 0x0000000e1b067225 */ /* 0x000fc800078e00ff */
[----:B------:R-:W-:-:S04]  /*8840*/  IMAD.WIDE.U32 R6, P0, R5, R15, R6 ;  /* 0x0000000f05067225 */ /* 0x000fc80007800006 */
[----:B------:R-:W-:-:S04]  /*8850*/  IMAD.WIDE.U32 R4, R5, R14, RZ ;  /* 0x0000000e05047225 */ /* 0x000fc800078e00ff */
[----:B------:R-:W-:Y:S01]  /*8860*/  IMAD.MOV.U32 R4, RZ, RZ, R7 ;  /* 0x000000ffff047224 */ /* 0x000fe200078e0007 */
[----:B------:R-:W-:Y:S01]  /*8870*/  IADD3 RZ, P1, R5, R6, RZ ;  /* 0x0000000605ff7210 */ /* 0x000fe20007f3e0ff */
[----:B------:R-:W-:-:S04]  /*8880*/  IMAD.X R5, RZ, RZ, RZ, P0 ;  /* 0x000000ffff057224 */ /* 0x000fc800000e06ff */
[----:B------:R-:W-:-:S08]  /*8890*/  IMAD.WIDE.U32.X R4, R27, R15, R4, P1 ;  /* 0x0000000f1b047225 */ /* 0x000fd000008e0404 */
.L_x_208:
[----:B-1----:R-:W-:Y:S02]  /*88a0*/  SHF.R.U64 R4, R4, R23, R5 ;  /* 0x0000001704047219 */ /* 0x002fe40000001205 */
[----:B------:R-:W-:Y:S02]  /*88b0*/  LOP3.LUT R25, R25, R0, RZ, 0xc0, !PT ;  /* 0x0000000019197212 */ /* 0x000fe400078ec0ff */
[----:B------:R-:W-:Y:S01]  /*88c0*/  LOP3.LUT R20, R20, R3, RZ, 0xc0, !PT ;  /* 0x0000000314147212 */ /* 0x000fe200078ec0ff */
[----:B------:R-:W-:Y:S02]  /*88d0*/  IMAD.MOV R5, RZ, RZ, -R4 ;  /* 0x000000ffff057224 */ /* 0x000fe400078e0a04 */
[----:B------:R-:W-:Y:S02]  /*88e0*/  IMAD R25, R4, UR21, R25 ;  /* 0x0000001504197c24 */ /* 0x000fe4000f8e0219 */
[----:B--2---:R-:W-:Y:S02]  /*88f0*/  IMAD R11, R5, R11, R22 ;  /* 0x0000000b050b7224 */ /* 0x004fe400078e0216 */
[----:B---3--:R-:W-:-:S02]  /*8900*/  IMAD R21, R25, R21, R18 ;  /* 0x0000001519157224 */ /* 0x008fc400078e0212 */
[----:B----4-:R-:W-:Y:S02]  /*8910*/  IMAD R10, R11, R10, R20 ;  /* 0x0000000a0b0a7224 */ /* 0x010fe400078e0214 */
[----:B------:R-:W-:-:S03]  /*8920*/  IMAD.MOV.U32 R4, RZ, RZ, 0x1 ;  /* 0x00000001ff047424 */ /* 0x000fc600078e00ff */
[----:B------:R-:W-:Y:S02]  /*8930*/  SEL R20, R10, R21, !P2 ;  /* 0x000000150a147207 */ /* 0x000fe40005000000 */
[----:B------:R-:W-:-:S07]  /*8940*/  SEL R21, R21, R10, !P2 ;  /* 0x0000000a15157207 */ /* 0x000fce0005000000 */
.L_x_206:
[----:B------:R-:W-:-:S13]  /*8950*/  LOP3.LUT P0, RZ, R4, 0xff, RZ, 0xc0, !PT ;  /* 0x000000ff04ff7812 */ /* 0x000fda000780c0ff */
[----:B------:R-:W-:Y:S05]  /*8960*/  @P0 BRA `(.L_x_209) ;  /* 0xffffffe800f00947 */ /* 0x000fea000383ffff */
.L_x_153:
[----:B------:R-:W-:-:S13]  /*8970*/  ELECT P0, URZ, PT ;  /* 0x00000000003f782f */ /* 0x000fda0003800000 */
[----:B------:R-:W-:Y:S05]  /*8980*/  @!P0 BRA `(.L_x_13) ;  /* 0x0000001000508947 */ /* 0x000fea0003800000 */
[----:B------:R-:W-:-:S04]  /*8990*/  LOP3.LUT R19, R19, 0x2, RZ, 0xfc, !PT ;  /* 0x0000000213137812 */ /* 0x000fc800078efcff */
[----:B------:R-:W-:-:S13]  /*89a0*/  ISETP.NE.AND P1, PT, R19, 0x3, PT ;  /* 0x000000031300780c */ /* 0x000fda0003f25270 */
[----:B------:R-:W-:Y:S05]  /*89b0*/  @!P1 BRA `(.L_x_210) ;  /* 0x0000000000049947 */ /* 0x000fea0003800000 */
[----:B-1----:R-:W-:Y:S01]  /*89c0*/  BPT.TRAP 0x1 ;  /* 0x000000040000795c */ /* 0x002fe20000300000 */
.L_x_210:
[----:B-1----:R-:W-:Y:S01]  /*89d0*/  IMAD.U32 R3, RZ, RZ, UR37 ;  /* 0x00000025ff037e24 */ /* 0x002fe2000f8e00ff */
[----:B------:R-:W-:Y:S01]  /*89e0*/  MOV R0, 0x400 ;  /* 0x0000040000007802 */ /* 0x000fe20000000f00 */
[----:B------:R-:W-:-:S03]  /*89f0*/  IMAD.MOV.U32 R2, RZ, RZ, 0x1 ;  /* 0x00000001ff027424 */ /* 0x000fc600078e00ff */
[----:B------:R-:W-:Y:S02]  /*8a00*/  LEA R0, R3, R0, 0x18 ;  /* 0x0000000003007211 */ /* 0x000fe400078ec0ff */
[----:B------:R-:W-:-:S04]  /*8a10*/  SHF.L.U32 R3, R2, 0x1f, RZ ;  /* 0x0000001f02037819 */ /* 0x000fc800000006ff */
[----:B------:R-:W1:Y:S02]  /*8a20*/  SYNCS.PHASECHK.TRANS64.TRYWAIT P0, [R0+URZ+0x60], R3 ;  /* 0x00006003000075a7 */ /* 0x000e64000800017f */
[----:B-1----:R-:W-:Y:S05]  /*8a30*/  @!P0 BRA `(.L_x_211) ;  /* 0x0000001400d48947 */ /* 0x002fea0003800000 */
.L_x_252:
[----:B------:R-:W-:Y:S05]  /*8a40*/  @!P1 BRA `(.L_x_212) ;  /* 0x0000000000049947 */ /* 0x000fea0003800000 */
[----:B------:R-:W-:Y:S01]  /*8a50*/  BPT.TRAP 0x1 ;  /* 0x000000040000795c */ /* 0x000fe20000300000 */
.L_x_212:
[----:B------:R-:W1:Y:S02]  /*8a60*/  SYNCS.PHASECHK.TRANS64.TRYWAIT P0, [R0+URZ+0x68], R3 ;  /* 0x00006803000075a7 */ /* 0x000e64000800017f */
[----:B-1----:R-:W-:Y:S05]  /*8a70*/  @!P0 BRA `(.L_x_213) ;  /* 0x0000001400d88947 */ /* 0x002fea0003800000 */
.L_x_253:
[----:B------:R-:W-:Y:S05]  /*8a80*/  @!P1 BRA `(.L_x_214) ;  /* 0x0000000000049947 */ /* 0x000fea0003800000 */
[----:B------:R-:W-:Y:S01]  /*8a90*/  BPT.TRAP 0x1 ;  /* 0x000000040000795c */ /* 0x000fe20000300000 */
.L_x_214:
[----:B------:R-:W1:Y:S02]  /*8aa0*/  SYNCS.PHASECHK.TRANS64.TRYWAIT P0, [R0+URZ+0x70], R3 ;  /* 0x00007003000075a7 */ /* 0x000e64000800017f */
[----:B-1----:R-:W-:Y:S05]  /*8ab0*/  @!P0 BRA `(.L_x_215) ;  /* 0x0000001400dc8947 */ /* 0x002fea0003800000 */
.L_x_254:
[----:B------:R-:W-:Y:S05]  /*8ac0*/  @!P1 BRA `(.L_x_216) ;  /* 0x0000000000049947 */ /* 0x000fea0003800000 */
[----:B------:R-:W-:Y:S01]  /*8ad0*/  BPT.TRAP 0x1 ;  /* 0x000000040000795c */ /* 0x000fe20000300000 */
.L_x_216:
[----:B------:R-:W-:-:S05]  /*8ae0*/  IMAD.MOV.U32 R3, RZ, RZ, 0x1 ;  /* 0x00000001ff037424 */ /* 0x000fca00078e00ff */
[----:B------:R-:W-:-:S07]  /*8af0*/  SHF.L.U32 R3, R3, 0x1f, RZ ;  /* 0x0000001f03037819 */ /* 0x000fce00000006ff */
.L_x_217:
[----:B------:R1:W1:Y:S02]  /*8b00*/  SYNCS.PHASECHK.TRANS64.TRYWAIT P0, [R0+URZ+0x78], R3 ;  /* 0x00007803000075a7 */ /* 0x000264000800017f */
[----:B-1----:R-:W-:Y:S05]  /*8b10*/  @!P0 NANOSLEEP.SYNCS 0x989680 ;  /* 0x009896800000895d */ /* 0x002fea0003900000 */
[----:B------:R-:W1:Y:S02]  /*8b20*/  @!P0 SYNCS.PHASECHK.TRANS64 P0, [R0+URZ+0x78], R3 ;  /* 0x00007803000085a7 */ /* 0x000e64000800007f */
[----:B-1----:R-:W-:Y:S05]  /*8b30*/  @P0 BRA `(.L_x_13) ;  /* 0x0000000c00e40947 */ /* 0x002fea0003800000 */
[----:B------:R-:W-:Y:S05]  /*8b40*/  BRA `(.L_x_217) ;  /* 0xfffffffc00ec7947 */ /* 0x000fea000383ffff */
.L_x_148:
[----:B------:R-:W-:Y:S01]  /*8b50*/  LOP3.LUT P0, RZ, R10, 0xff, RZ, 0xc0, !PT ;  /* 0x000000ff0aff7812 */ /* 0x000fe2000780c0ff */
[----:B------:R-:W-:Y:S02]  /*8b60*/  IMAD.MOV.U32 R10, RZ, RZ, 0x1 ;  /* 0x00000001ff0a7424 */ /* 0x000fe400078e00ff */
[----:B------:R-:W-:-:S10]  /*8b70*/  IMAD.MOV.U32 R9, RZ, RZ, RZ ;  /* 0x000000ffff097224 */ /* 0x000fd400078e00ff */
[----:B------:R-:W-:Y:S05]  /*8b80*/  @!P0 BRA `(.L_x_218) ;  /* 0x0000000c001c8947 */ /* 0x000fea0003800000 */
[----:B------:R-:W2:Y:S01]  /*8b90*/  LDC R0, c[0x0][0x28c] ;  /* 0x0000a300ff007b82 */ /* 0x000ea20000000800 */
[----:B------:R-:W-:Y:S01]  /*8ba0*/  ULDC UR6, c[0x0][0x900] ;  /* 0x0002400000067ab9 */ /* 0x000fe20000000800 */
[----:B------:R-:W-:Y:S01]  /*8bb0*/  UMOV UR7, 0xffffffff ;  /* 0xffffffff00077882 */ /* 0x000fe20000000000 */
[----:B------:R-:W-:Y:S01]  /*8bc0*/  BSSY B0, `(.L_x_218) ;  /* 0x00000c3000007945 */ /* 0x000fe20003800000 */
[----:B-1----:R-:W-:Y:S01]  /*8bd0*/  USHF.L.U32 UR4, UR37, 0x7, URZ ;  /* 0x0000000725047899 */ /* 0x002fe2000800063f */
[----:B------:R-:W-:Y:S01]  /*8be0*/  LOP3.LUT R11, R22, 0x2, RZ, 0xfc, !PT ;  /* 0x00000002160b7812 */ /* 0x000fe200078efcff */
[----:B------:R-:W-:Y:S01]  /*8bf0*/  USHF.L.U32 UR7, UR7, UR6, URZ ;  /* 0x0000000607077299 */ /* 0x000fe2000800063f */
[----:B------:R-:W-:Y:S01]  /*8c00*/  IMAD.MOV.U32 R10, RZ, RZ, 0x1 ;  /* 0x00000001ff0a7424 */ /* 0x000fe200078e00ff */
[----:B------:R-:W-:Y:S01]  /*8c10*/  ULDC UR5, c[0x0][0x8a8] ;  /* 0x00022a0000057ab9 */ /* 0x000fe20000000800 */
[----:B------:R-:W-:Y:S01]  /*8c20*/  IMAD.MOV.U32 R9, RZ, RZ, RZ ;  /* 0x000000ffff097224 */ /* 0x000fe200078e00ff */
[----:B------:R-:W-:-:S02]  /*8c30*/  USHF.L.U32 UR22, UR37, 0xd, URZ ;  /* 0x0000000d25167899 */ /* 0x000fc4000800063f */
[----:B------:R-:W-:Y:S02]  /*8c40*/  ULOP3.LUT UR4, UR4, 0x80, URZ, 0xc0, !UPT ;  /* 0x0000008004047892 */ /* 0x000fe4000f8ec03f */
[----:B------:R-:W-:Y:S02]  /*8c50*/  UIADD3 UR5, UR5, -0x1, URZ ;  /* 0xffffffff05057890 */ /* 0x000fe4000fffe03f */
[----:B------:R-:W-:Y:S02]  /*8c60*/  USHF.L.U32 UR18, UR38, UR6, URZ ;  /* 0x0000000626127299 */ /* 0x000fe4000800063f */
[----:B------:R-:W-:Y:S01]  /*8c70*/  ULOP3.LUT UR17, URZ, UR7, URZ, 0x33, !UPT ;  /* 0x000000073f117292 */ /* 0x000fe2000f8e333f */
[----:B------:R-:W-:Y:S01]  /*8c80*/  ULDC.64 UR20, c[0x0][0x198] ;  /* 0x0000660000147ab9 */ /* 0x000fe20000000a00 */
[----:B--2---:R-:W-:-:S05]  /*8c90*/  VIADD R0, R0, 0x3f ;  /* 0x0000003f00007836 */ /* 0x004fca0000000000 */
[----:B------:R-:W-:-:S04]  /*8ca0*/  SHF.R.S32.HI R3, RZ, 0x1f, R0 ;  /* 0x0000001fff037819 */ /* 0x000fc80000011400 */
[----:B------:R-:W-:Y:S02]  /*8cb0*/  LEA.HI R3, R3, R0, RZ, 0x6 ;  /* 0x0000000003037211 */ /* 0x000fe400078f30ff */
[----:B------:R-:W-:Y:S02]  /*8cc0*/  MOV R0, 0x1 ;  /* 0x0000000100007802 */ /* 0x000fe40000000f00 */
[--C-:B------:R-:W-:Y:S02]  /*8cd0*/  SHF.R.S32.HI R8, RZ, 0x6, R3.reuse ;  /* 0x00000006ff087819 */ /* 0x100fe40000011403 */
[----:B------:R-:W-:-:S03]  /*8ce0*/  PRMT R3, R0, 0x7610, R3 ;  /* 0x0000761000037816 */ /* 0x000fc60000000003 */
[----:B------:R-:W-:-:S07]  /*8cf0*/  VIADD R0, R8, 0x1 ;  /* 0x0000000108007836 */ /* 0x000fce0000000000 */
.L_x_229:
[----:B------:R-:W-:-:S03]  /*8d00*/  UMOV UR6, 0xffffffff ;  /* 0xffffffff00067882 */ /* 0x000fc60000000000 */
[----:B------:R-:W-:Y:S05]  /*8d10*/  BRA.DIV UR6, `(.L_x_219) ;  /* 0x0000001606587947 */ /* 0x000fea000b800000 */
[----:B------:R-:W-:-:S13]  /*8d20*/  ELECT P6, URZ, PT ;  /* 0x00000000003f782f */ /* 0x000fda00038c0000 */
.L_x_257:
[----:B------:R-:W1:Y:S01]  /*8d30*/  LDC R4, c[0x0][0x28c] ;  /* 0x0000a300ff047b82 */ /* 0x000e620000000800 */
[----:B------:R-:W-:Y:S01]  /*8d40*/  BSSY B1, `(.L_x_220) ;  /* 0x0000038000017945 */ /* 0x000fe20003800000 */
[----:B-1----:R-:W-:-:S13]  /*8d50*/  ISETP.LT.OR P6, PT, R4, 0x1, !P6 ;  /* 0x000000010400780c */ /* 0x002fda00077c1670 */
[----:B------:R-:W-:Y:S05]  /*8d60*/  @P6 BRA `(.L_x_221) ;  /* 0x0000000000d46947 */ /* 0x000fea0003800000 */
[----:B------:R-:W-:Y:S01]  /*8d70*/  LEA R20, R20, UR4, 0x8 ;  /* 0x0000000414147c11 */ /* 0x000fe2000f8e40ff */
[----:B------:R-:W-:Y:S02]  /*8d80*/  IMAD.SHL.U32 R21, R21, 0x80, RZ ;  /* 0x0000008015157824 */ /* 0x000fe400078e00ff */
[----:B------:R-:W-:Y:S02]  /*8d90*/  IMAD.MOV.U32 R19, RZ, RZ, RZ ;  /* 0x000000ffff137224 */ /* 0x000fe400078e00ff */
[----:B------:R-:W-:Y:S02]  /*8da0*/  IMAD.MOV.U32 R4, RZ, RZ, R0 ;  /* 0x000000ffff047224 */ /* 0x000fe400078e0000 */
[----:B------:R-:W-:Y:S02]  /*8db0*/  IMAD.MOV.U32 R5, RZ, RZ, R10 ;  /* 0x000000ffff057224 */ /* 0x000fe400078e000a */
[----:B------:R-:W-:-:S07]  /*8dc0*/  IMAD.MOV.U32 R6, RZ, RZ, R9 ;  /* 0x000000ffff067224 */ /* 0x000fce00078e0009 */
.L_x_224:
[----:B------:R-:W1:Y:S01]  /*8dd0*/  S2R R12, SR_CgaCtaId ;  /* 0x00000000000c7919 */ /* 0x000e620000008800 */
[----:B------:R-:W-:Y:S02]  /*8de0*/  MOV R7, 0x400 ;  /* 0x0000040000077802 */ /* 0x000fe40000000f00 */
[----:B------:R-:W-:Y:S02]  /*8df0*/  LOP3.LUT P1, RZ, R18, 0x7f, RZ, 0xc0, !PT ;  /* 0x0000007f12ff7812 */ /* 0x000fe4000782c0ff */
[----:B-1----:R-:W-:Y:S02]  /*8e00*/  LEA R15, R12, R7, 0x18 ;  /* 0x000000070c0f7211 */ /* 0x002fe400078ec0ff */
[----:B------:R-:W-:-:S09]  /*8e10*/  SHF.L.U32 R7, R5, 0x1f, RZ ;  /* 0x0000001f05077819 */ /* 0x000fd200000006ff */
[----:B------:R-:W1:Y:S01]  /*8e20*/  @!P1 LDC R12, c[0x0][0x500] ;  /* 0x00014000ff0c9b82 */ /* 0x000e620000000800 */
[----:B------:R-:W-:-:S04]  /*8e30*/  IMAD R14, R6, 0x8, R15 ;  /* 0x00000008060e7824 */ /* 0x000fc800078e020f */
[----:B------:R-:W2:Y:S02]  /*8e40*/  SYNCS.PHASECHK.TRANS64.TRYWAIT P0, [R14+URZ+0x20], R7 ;  /* 0x000020070e0075a7 */ /* 0x000ea4000800017f */
[----:B--2---:R-:W-:Y:S05]  /*8e50*/  @!P0 BRA `(.L_x_222) ;  /* 0x0000001400288947 */ /* 0x004fea0003800000 */
.L_x_258:
[----:B--2---:R-:W-:Y:S01]  /*8e60*/  PRMT R7, R11, 0x9910, RZ ;  /* 0x000099100b077816 */ /* 0x004fe200000000ff */
[----:B-1----:R1:W-:Y:S03]  /*8e70*/  @!P1 SYNCS.ARRIVE.TRANS64 RZ, [R14+URZ], R12 ;  /* 0x0000000c0eff99a7 */ /* 0x0023e6000800003f */
[----:B------:R-:W-:-:S13]  /*8e80*/  ISETP.NE.AND P0, PT, R7, 0x2, PT ;  /* 0x000000020700780c */ /* 0x000fda0003f05270 */
[----:B-1----:R-:W-:Y:S05]  /*8e90*/  @P0 BRA `(.L_x_223) ;  /* 0x0000000000040947 */ /* 0x002fea0003800000 */
[----:B------:R-:W-:Y:S01]  /*8ea0*/  BPT.TRAP 0x1 ;  /* 0x000000040000795c */ /* 0x000fe20000300000 */
.L_x_223:
[----:B------:R-:W-:Y:S01]  /*8eb0*/  R2UR UR7, R6 ;  /* 0x00000000060772ca */ /* 0x000fe200000e0000 */
[----:B------:R-:W-:Y:S01]  /*8ec0*/  UIADD3 UR6, UP0, UR20, 0xf0, URZ ;  /* 0x000000f014067890 */ /* 0x000fe2000ff1e03f */
[----:B------:R-:W-:Y:S01]  /*8ed0*/  R2UR UR13, R15 ;  /* 0x000000000f0d72ca */ /* 0x000fe200000e0000 */
[----:B------:R-:W-:Y:S01]  /*8ee0*/  UIADD3 UR24, UP1, UR20, 0x1f0, URZ ;  /* 0x000001f014187890 */ /* 0x000fe2000ff3e03f */
[----:B------:R-:W-:Y:S01]  /*8ef0*/  R2UR UR9, R14 ;  /* 0x000000000e0972ca */ /* 0x000fe200000e0000 */
[----:B------:R-:W-:Y:S01]  /*8f00*/  VIADD R6, R6, 0x1 ;  /* 0x0000000106067836 */ /* 0x000fe20000000000 */
[----:B------:R-:W-:Y:S01]  /*8f10*/  R2UR UR11, R21 ;  /* 0x00000000150b72ca */ /* 0x000fe200000e0000 */
[----:B------:R-:W-:Y:S01]  /*8f20*/  UIADD3.X UR25, URZ, UR21, URZ, UP1, !UPT ;  /* 0x000000153f197290 */ /* 0x000fe20008ffe43f */
[----:B------:R-:W-:Y:S01]  /*8f30*/  R2UR UR10, R19 ;  /* 0x00000000130a72ca */ /* 0x000fe200000e0000 */
[----:B------:R-:W-:Y:S01]  /*8f40*/  UMOV UR14, 0x0 ;  /* 0x00000000000e7882 */ /* 0x000fe20000000000 */
[----:B------:R-:W-:Y:S01]  /*8f50*/  R2UR UR12, R13 ;  /* 0x000000000d0c72ca */ /* 0x000fe200000e0000 */
[----:B------:R-:W-:Y:S01]  /*8f60*/  UMOV UR15, 0x10000000 ;  /* 0x10000000000f7882 */ /* 0x000fe20000000000 */
[----:B------:R-:W-:Y:S01]  /*8f70*/  IADD3 R4, R4, -0x1, RZ ;  /* 0xffffffff04047810 */ /* 0x000fe20007ffe0ff */
[----:B------:R-:W-:Y:S01]  /*8f80*/  USHF.L.U32 UR7, UR7, 0xe, URZ ;  /* 0x0000000e07077899 */ /* 0x000fe2000800063f */
[----:B------:R-:W-:Y:S01]  /*8f90*/  R2UR UR19, R20 ;  /* 0x00000000141372ca */ /* 0x000fe200000e0000 */
[----:B------:R-:W-:Y:S01]  /*8fa0*/  UMOV UR23, 0x30000 ;  /* 0x0003000000177882 */ /* 0x000fe20000000000 */
[----:B------:R-:W-:Y:S01]  /*8fb0*/  ISETP.GT.AND P1, PT, R4, 0x1, PT ;  /* 0x000000010400780c */ /* 0x000fe20003f24270 */
[----:B------:R-:W-:Y:S01]  /*8fc0*/  ULOP3.LUT UR8, UR7, 0x2000, UR22, 0xf8, !UPT ;  /* 0x0000200007087892 */ /* 0x000fe2000f8ef816 */
[----:B------:R-:W-:Y:S01]  /*8fd0*/  ISETP.NE.AND P0, PT, R6, 0x4, PT ;  /* 0x000000040600780c */ /* 0x000fe20003f05270 */
[----:B------:R-:W-:-:S02]  /*8fe0*/  VIADD R19, R19, 0x40 ;  /* 0x0000004013137836 */ /* 0x000fc40000000000 */
[----:B------:R-:W-:Y:S01]  /*8ff0*/  ULEA UR8, UR8, UR13, 0x1 ;  /* 0x0000000d08087291 */ /* 0x000fe2000f8e083f */
[----:B------:R-:W-:Y:S01]  /*9000*/  SEL R12, RZ, 0x1, P0 ;  /* 0x00000001ff0c7807 */ /* 0x000fe20000000000 */
[----:B------:R-:W-:Y:S01]  /*9010*/  UIADD3 UR13, UR13, 0x8400, UR7 ;  /* 0x000084000d0d7890 */ /* 0x000fe2000fffe007 */
[----:B------:R-:W-:Y:S01]  /*9020*/  SEL R6, R6, RZ, P0 ;  /* 0x000000ff06067207 */ /* 0x000fe20000000000 */
[----:B------:R-:W-:Y:S01]  /*9030*/  UIADD3.X UR7, URZ, UR21, URZ, UP0, !UPT ;  /* 0x000000153f077290 */ /* 0x000fe200087fe43f */
[----:B------:R-:W-:Y:S01]  /*9040*/  LOP3.LUT R5, R5, R12, RZ, 0x3c, !PT ;  /* 0x0000000c05057212 */ /* 0x000fe200078e3cff */
[----:B------:R-:W-:-:S03]  /*9050*/  UIADD3 UR16, UR8, 0x18400, URZ ;  /* 0x0001840008107890 */ /* 0x000fc6000fffe03f */
[----:B------:R-:W-:-:S04]  /*9060*/  UMOV UR8, UR13 ;  /* 0x0000000d00087c82 */ /* 0x000fc80008000000 */
[----:B------:R1:W-:Y:S02]  /*9070*/  UTMALDG.3D [UR8], [UR6], desc[UR14] ;  /* 0x00000e08060075b4 */ /* 0x0003e40008011000 */
[----:B-1----:R-:W-:Y:S01]  /*9080*/  UMOV UR8, UR16 ;  /* 0x0000001000087c82 */ /* 0x002fe20008000000 */
[----:B------:R-:W-:Y:S02]  /*9090*/  UMOV UR11, UR19 ;  /* 0x00000013000b7c82 */ /* 0x000fe40008000000 */
[----:B------:R1:W-:Y:S02]  /*90a0*/  UTMALDG.3D.MULTICAST [UR8], [UR24], UR23, desc[UR14] ;  /* 0x00000e08180073b4 */ /* 0x0003e40008011817 */
[----:B-1----:R-:W-:Y:S05]  /*90b0*/  @P1 BRA `(.L_x_224) ;  /* 0xfffffffc00441947 */ /* 0x002fea000383ffff */
.L_x_221:
[----:B------:R-:W-:Y:S05]  /*90c0*/  BSYNC B1 ;  /* 0x0000000000017941 */ /* 0x000fea0003800000 */
.L_x_220:
[----:B------:R-:W-:Y:S01]  /*90d0*/  LOP3.LUT P1, RZ, R3, 0xff, RZ, 0xc0, !PT ;  /* 0x000000ff03ff7812 */ /* 0x000fe2000782c0ff */
[----:B------:R-:W-:Y:S01]  /*90e0*/  IMAD.IADD R9, R8, 0x1, R9 ;  /* 0x0000000108097824 */ /* 0x000fe200078e0209 */
[----:B------:R-:W-:Y:S01]  /*90f0*/  IADD3 R16, P2, R16, UR46, RZ ;  /* 0x0000002e10107c10 */ /* 0x000fe2000ff5e0ff */
[----:B------:R-:W-:Y:S01]  /*9100*/  ULDC.64 UR6, c[0x0][0x8f8] ;  /* 0x00023e0000067ab9 */ /* 0x000fe20000000a00 */
[----:B------:R-:W-:Y:S01]  /*9110*/  BSSY B1, `(.L_x_225) ;  /* 0x000006b000017945 */ /* 0x000fe20003800000 */
[----:B------:R-:W-:Y:S01]  /*9120*/  IMAD.MOV.U32 R21, RZ, RZ, -0x1 ;  /* 0xffffffffff157424 */ /* 0x000fe200078e00ff */
[----:B------:R-:W-:Y:S01]  /*9130*/  SHF.R.U32.HI R3, RZ, 0x2, R9 ;  /* 0x00000002ff037819 */ /* 0x000fe20000011609 */
[----:B------:R-:W-:Y:S01]  /*9140*/  IMAD.MOV.U32 R20, RZ, RZ, -0x1 ;  /* 0xffffffffff147424 */ /* 0x000fe200078e00ff */
[----:B------:R-:W-:Y:S01]  /*9150*/  ISETP.GT.U32.AND P0, PT, R9, 0x3, PT ;  /* 0x000000030900780c */ /* 0x000fe20003f04070 */
[----:B------:R-:W-:Y:S01]  /*9160*/  IMAD.MOV.U32 R13, RZ, RZ, -0x1 ;  /* 0xffffffffff0d7424 */ /* 0x000fe200078e00ff */
[----:B------:R-:W-:-:S02]  /*9170*/  LOP3.LUT R3, R3, 0x1, RZ, 0xc0, !PT ;  /* 0x0000000103037812 */ /* 0x000fc400078ec0ff */
[----:B------:R-:W-:Y:S01]  /*9180*/  ISETP.LT.U32.AND P0, PT, R8, 0x4, P0 ;  /* 0x000000040800780c */ /* 0x000fe20000701070 */
[----:B------:R-:W1:Y:S01]  /*9190*/  @P1 S2R R5, SR_CgaCtaId ;  /* 0x0000000000051919 */ /* 0x000e620000008800 */
[----:B------:R-:W-:Y:S02]  /*91a0*/  @P1 MOV R4, 0x400 ;  /* 0x0000040000041802 */ /* 0x000fe40000000f00 */
[----:B------:R-:W-:Y:S02]  /*91b0*/  IADD3.X R17, R17, UR39, RZ, P2, !PT ;  /* 0x0000002711117c10 */ /* 0x000fe400097fe4ff */
[----:B------:R-:W-:Y:S02]  /*91c0*/  ISETP.GE.U32.AND P2, PT, R16, UR6, PT ;  /* 0x0000000610007c0c */ /* 0x000fe4000bf46070 */
[----:B------:R-:W-:Y:S02]  /*91d0*/  LOP3.LUT R9, R9, 0x3, RZ, 0xc0, !PT ;  /* 0x0000000309097812 */ /* 0x000fe400078ec0ff */
[----:B-1----:R-:W-:-:S04]  /*91e0*/  @P1 LEA R4, R5, R4, 0x18 ;  /* 0x0000000405041211 */ /* 0x002fc800078ec0ff */
[----:B------:R1:W-:Y:S01]  /*91f0*/  @P1 SYNCS.ARRIVE.TRANS64.A1T0 RZ, [R4+URZ+0x88], RZ ;  /* 0x000088ff04ff19a7 */ /* 0x0003e2000810003f */
[----:B------:R-:W-:Y:S02]  /*9200*/  ISETP.NE.U32.AND P1, PT, R3, 0x1, PT ;  /* 0x000000010300780c */ /* 0x000fe40003f25070 */
[----:B------:R-:W-:Y:S02]  /*9210*/  SEL R3, RZ, 0x1, !P0 ;  /* 0x00000001ff037807 */ /* 0x000fe40004000000 */
[----:B------:R-:W-:Y:S02]  /*9220*/  ISETP.GE.U32.AND.EX P0, PT, R17, UR7, PT, P2 ;  /* 0x0000000711007c0c */ /* 0x000fe4000bf06120 */
[----:B------:R-:W-:-:S04]  /*9230*/  ISETP.GT.U32.AND P1, PT, R8, 0x3, !P1 ;  /* 0x000000030800780c */ /* 0x000fc80004f24070 */
[----:B-1----:R-:W-:-:S04]  /*9240*/  SEL R4, RZ, 0x1, !P1 ;  /* 0x00000001ff047807 */ /* 0x002fc80004800000 */
[--C-:B------:R-:W-:Y:S02]  /*9250*/  LOP3.LUT R10, R4, R10, R3.reuse, 0x96, !PT ;  /* 0x0000000a040a7212 */ /* 0x100fe400078e9603 */
[----:B------:R-:W-:Y:S02]  /*9260*/  PRMT R4, RZ, 0x7610, R4 ;  /* 0x00007610ff047816 */ /* 0x000fe40000000004 */
[----:B------:R-:W-:Y:S01]  /*9270*/  PRMT R3, RZ, 0x7610, R3 ;  /* 0x00007610ff037816 */ /* 0x000fe20000000003 */
[----:B------:R-:W-:Y:S06]  /*9280*/  @P0 BRA `(.L_x_226) ;  /* 0x00000004004c0947 */ /* 0x000fec0003800000 */
[----:B------:R-:W1:Y:S01]  /*9290*/  S2R R14, SR_CTAID.X ;  /* 0x00000000000e7919 */ /* 0x000e620000002500 */
[----:B------:R-:W-:Y:S01]  /*92a0*/  ULDC.64 UR6, c[0x0][0x8d0] ;  /* 0x0002340000067ab9 */ /* 0x000fe20000000a00 */
[----:B------:R-:W2:Y:S01]  /*92b0*/  LDC R15, c[0x0][0x144] ;  /* 0x00005100ff0f7b82 */ /* 0x000ea20000000800 */
[----:B------:R-:W-:Y:S01]  /*92c0*/  ISETP.NE.U32.AND P0, PT, RZ, UR6, PT ;  /* 0x00000006ff007c0c */ /* 0x000fe2000bf05070 */
[----:B------:R-:W3:Y:S01]  /*92d0*/  S2R R12, SR_CTAID.Y ;  /* 0x00000000000c7919 */ /* 0x000ee20000002600 */
[----:B------:R-:W-:Y:S01]  /*92e0*/  ULDC UR8, c[0x0][0x150] ;  /* 0x0000540000087ab9 */ /* 0x000fe20000000800 */
[----:B------:R-:W-:Y:S01]  /*92f0*/  ULDC UR9, c[0x0][0x8d8] ;  /* 0x0002360000097ab9 */ /* 0x000fe20000000800 */
[----:B------:R-:W-:Y:S01]  /*9300*/  ISETP.NE.AND.EX P0, PT, RZ, UR7, PT, P0 ;  /* 0x00000007ff007c0c */ /* 0x000fe2000bf05300 */
[----:B------:R-:W-:Y:S01]  /*9310*/  IMAD.MOV.U32 R4, RZ, RZ, R16 ;  /* 0x000000ffff047224 */ /* 0x000fe200078e0010 */
[----:B-1----:R-:W-:-:S05]  /*9320*/  I2FP.F32.U32 R5, R14 ;  /* 0x0000000e00057245 */ /* 0x002fca0000201000 */
[----:B------:R-:W-:Y:S01]  /*9330*/  FMUL R19, R5, UR8 ;  /* 0x0000000805137c20 */ /* 0x000fe20008400000 */
[----:B------:R-:W-:-:S05]  /*9340*/  IMAD.MOV.U32 R5, RZ, RZ, R17 ;  /* 0x000000ffff057224 */ /* 0x000fca00078e0011 */
[----:B---3--:R-:W-:Y:S05]  /*9350*/  @!P0 BRA `(.L_x_227) ;  /* 0x0000000000288947 */ /* 0x008fea0003800000 */
[----:B------:R-:W-:Y:S02]  /*9360*/  ULDC UR8, c[0x0][0x8dc] ;  /* 0x0002370000087ab9 */ /* 0x000fe40000000800 */
[----:B------:R-:W-:-:S05]  /*9370*/  IADD3 R5, P0, R16, UR8, RZ ;  /* 0x0000000810057c10 */ /* 0x000fca000ff1e0ff */
[----:B------:R-:W-:-:S04]  /*9380*/  IMAD.X R13, RZ, RZ, R17, P0 ;  /* 0x000000ffff0d7224 */ /* 0x000fc800000e0611 */
[----:B------:R-:W-:-:S04]  /*9390*/  IMAD.WIDE.U32 R6, R13, UR6, RZ ;  /* 0x000000060d067c25 */ /* 0x000fc8000f8e00ff */
[----:B------:R-:W-:-:S04]  /*93a0*/  IMAD.WIDE.U32 R6, P0, R5, UR7, R6 ;  /* 0x0000000705067c25 */ /* 0x000fc8000f800006 */
[----:B------:R-:W-:-:S04]  /*93b0*/  IMAD.WIDE.U32 R4, R5, UR6, RZ ;  /* 0x0000000605047c25 */ /* 0x000fc8000f8e00ff */
[----:B------:R-:W-:Y:S01]  /*93c0*/  IMAD.MOV.U32 R4, RZ, RZ, R7 ;  /* 0x000000ffff047224 */ /* 0x000fe200078e0007 */
[----:B------:R-:W-:Y:S01]  /*93d0*/  IADD3 RZ, P1, R5, R6, RZ ;  /* 0x0000000605ff7210 */ /* 0x000fe20007f3e0ff */
[----:B------:R-:W-:-:S04]  /*93e0*/  IMAD.X R5, RZ, RZ, RZ, P0 ;  /* 0x000000ffff057224 */ /* 0x000fc800000e06ff */
[----:B------:R-:W-:-:S08]  /*93f0*/  IMAD.WIDE.U32.X R4, R13, UR7, R4, P1 ;  /* 0x000000070d047c25 */ /* 0x000fd000088e0404 */
.L_x_227:
[--C-:B------:R-:W-:Y:S01]  /*9400*/  SHF.R.U64 R13, R4, UR9, R5.reuse ;  /* 0x00000009040d7c19 */ /* 0x100fe20008001205 */
[----:B------:R-:W1:Y:S01]  /*9410*/  F2I.U32.TRUNC.NTZ R19, R19 ;  /* 0x0000001300137305 */ /* 0x000e62000020f000 */
[----:B------:R-:W-:Y:S01]  /*9420*/  SHF.R.U32.HI R4, RZ, UR9, R5 ;  /* 0x00000009ff047c19 */ /* 0x000fe20008011605 */
[----:B------:R-:W-:Y:S01]  /*9430*/  ULDC.64 UR6, c[0x0][0x8c8] ;  /* 0x0002320000067ab9 */ /* 0x000fe20000000a00 */
[----:B------:R-:W-:Y:S01]  /*9440*/  IADD3 R7, P0, RZ, -R13, RZ ;  /* 0x8000000dff077210 */ /* 0x000fe20007f1e0ff */
[----:B------:R-:W-:Y:S01]  /*9450*/  ULDC.64 UR8, c[0x0][0x8e8] ;  /* 0x00023a0000087ab9 */ /* 0x000fe20000000a00 */
[----:B------:R-:W3:Y:S02]  /*9460*/  LDC R21, c[0x0][0x148] ;  /* 0x00005200ff157b82 */ /* 0x000ee40000000800 */
[----:B------:R-:W-:Y:S02]  /*9470*/  IADD3.X R4, RZ, ~R4, RZ, P0, !PT ;  /* 0x80000004ff047210 */ /* 0x000fe400007fe4ff */
[----:B------:R-:W-:-:S03]  /*9480*/  ISETP.NE.U32.AND P0, PT, RZ, UR8, PT ;  /* 0x00000008ff007c0c */ /* 0x000fc6000bf05070 */
[----:B------:R-:W-:Y:S01]  /*9490*/  IMAD R6, R4, UR6, RZ ;  /* 0x0000000604067c24 */ /* 0x000fe2000f8e02ff */
[----:B------:R-:W-:Y:S01]  /*94a0*/  ISETP.NE.AND.EX P0, PT, RZ, UR9, PT, P0 ;  /* 0x00000009ff007c0c */ /* 0x000fe2000bf05300 */
[----:B------:R-:W-:Y:S01]  /*94b0*/  IMAD.WIDE.U32 R4, R7, UR6, R16 ;  /* 0x0000000607047c25 */ /* 0x000fe2000f8e0010 */
[----:B------:R-:W-:-:S03]  /*94c0*/  ULDC UR6, c[0x0][0x8c0] ;  /* 0x0002300000067ab9 */ /* 0x000fc60000000800 */
[----:B------:R-:W-:Y:S01]  /*94d0*/  IMAD R7, R7, UR7, R6 ;  /* 0x0000000707077c24 */ /* 0x000fe2000f8e0206 */
[----:B------:R-:W-:Y:S01]  /*94e0*/  ULDC UR7, c[0x0][0x154] ;  /* 0x0000550000077ab9 */ /* 0x000fe20000000800 */
[----:B-1----:R-:W-:Y:S02]  /*94f0*/  IMAD.MOV R6, RZ, RZ, -R19 ;  /* 0x000000ffff067224 */ /* 0x002fe400078e0a13 */
[----:B------:R-:W-:Y:S02]  /*9500*/  IMAD.IADD R5, R5, 0x1, R7 ;  /* 0x0000000105057824 */ /* 0x000fe400078e0207 */
[----:B--2---:R-:W-:Y:S01]  /*9510*/  IMAD R14, R15, R6, R14 ;  /* 0x000000060f0e7224 */ /* 0x004fe200078e020e */
[----:B------:R-:W-:Y:S02]  /*9520*/  I2FP.F32.U32 R6, R12 ;  /* 0x0000000c00067245 */ /* 0x000fe40000201000 */
[--C-:B------:R-:W-:Y:S02]  /*9530*/  SHF.R.U64 R15, R4, UR6, R5.reuse ;  /* 0x00000006040f7c19 */ /* 0x100fe40008001205 */
[----:B------:R-:W-:Y:S01]  /*9540*/  SHF.R.U32.HI R4, RZ, UR6, R5 ;  /* 0x00000006ff047c19 */ /* 0x000fe20008011605 */
[----:B------:R-:W-:Y:S01]  /*9550*/  FMUL R6, R6, UR7 ;  /* 0x0000000706067c20 */ /* 0x000fe20008400000 */
[----:B------:R-:W-:-:S02]  /*9560*/  ULDC UR6, c[0x0][0x8b0] ;  /* 0x00022c0000067ab9 */ /* 0x000fc40000000800 */
[--C-:B------:R-:W-:Y:S01]  /*9570*/  SHF.R.U64 R20, R15, UR6, R4.reuse ;  /* 0x000000060f147c19 */ /* 0x100fe20008001204 */
[----:B------:R1:W2:Y:S01]  /*9580*/  F2I.U32.TRUNC.NTZ R24, R6 ;  /* 0x0000000600187305 */ /* 0x0002a2000020f000 */
[----:B------:R-:W-:Y:S01]  /*9590*/  SHF.R.U32.HI R5, RZ, UR6, R4 ;  /* 0x00000006ff057c19 */ /* 0x000fe20008011604 */
[----:B------:R-:W-:-:S03]  /*95a0*/  ULDC UR6, c[0x0][0x900] ;  /* 0x0002400000067ab9 */ /* 0x000fc60000000800 */
[--C-:B------:R-:W-:Y:S02]  /*95b0*/  SHF.R.U64 R19, R20, UR6, R5.reuse ;  /* 0x0000000614137c19 */ /* 0x100fe40008001205 */
[----:B------:R-:W-:-:S03]  /*95c0*/  SHF.R.U32.HI R23, RZ, UR6, R5 ;  /* 0x00000006ff177c19 */ /* 0x000fc60008011605 */
[----:B------:R-:W-:Y:S02]  /*95d0*/  IMAD.MOV.U32 R4, RZ, RZ, R19 ;  /* 0x000000ffff047224 */ /* 0x000fe400078e0013 */
[----:B------:R-:W-:Y:S01]  /*95e0*/  IMAD.MOV.U32 R5, RZ, RZ, R23 ;  /* 0x000000ffff057224 */ /* 0x000fe200078e0017 */
[----:B-1----:R-:W-:Y:S06]  /*95f0*/  @!P0 BRA `(.L_x_228) ;  /* 0x0000000000288947 */ /* 0x002fec0003800000 */
        /* <DEDUP_REMOVED lines=10> */
.L_x_228:
[----:B------:R-:W-:Y:S01]  /*96a0*/  ISETP.NE.AND P0, PT, R2, 0x1, PT ;  /* 0x000000010200780c */ /* 0x000fe20003f05270 */
[----:B------:R-:W-:Y:S01]  /*96b0*/  ULDC UR6, c[0x0][0x8f0] ;  /* 0x00023c0000067ab9 */ /* 0x000fe20000000800 */
[----:B------:R-:W-:Y:S01]  /*96c0*/  LOP3.LUT R20, R20, UR17, RZ, 0xc0, !PT ;  /* 0x0000001114147c12 */ /* 0x000fe2000f8ec0ff */
[----:B--2---:R-:W-:Y:S01]  /*96d0*/  IMAD.MOV R24, RZ, RZ, -R24 ;  /* 0x000000ffff187224 */ /* 0x004fe200078e0a18 */
[----:B------:R-:W-:Y:S01]  /*96e0*/  SHF.R.U64 R5, R4, UR6, R5 ;  /* 0x0000000604057c19 */ /* 0x000fe20008001205 */
[----:B------:R-:W-:Y:S01]  /*96f0*/  ULDC UR6, c[0x0][0x8e0] ;  /* 0x0002380000067ab9 */ /* 0x000fe20000000800 */
[----:B------:R-:W-:Y:S01]  /*9700*/  LOP3.LUT R6, R15, UR5, RZ, 0xc0, !PT ;  /* 0x000000050f067c12 */ /* 0x000fe2000f8ec0ff */
[----:B------:R-:W-:Y:S02]  /*9710*/  ULDC UR7, c[0x0][0x8b8] ;  /* 0x00022e0000077ab9 */ /* 0x000fe40000000800 */
[----:B------:R-:W-:Y:S02]  /*9720*/  IMAD.MOV R4, RZ, RZ, -R5 ;  /* 0x000000ffff047224 */ /* 0x000fe400078e0a05 */
[----:B------:R-:W-:-:S02]  /*9730*/  IMAD R5, R5, UR18, R20 ;  /* 0x0000001205057c24 */ /* 0x000fc4000f8e0214 */
[----:B---3--:R-:W-:Y:S02]  /*9740*/  @P0 IMAD R14, R21, R24, R12 ;  /* 0x00000018150e0224 */ /* 0x008fe400078e020c */
[----:B------:R-:W-:Y:S01]  /*9750*/  IMAD R19, R4, UR6, R19 ;  /* 0x0000000604137c24 */ /* 0x000fe2000f8e0213 */
[----:B------:R-:W-:Y:S01]  /*9760*/  ULDC UR6, c[0x0][0x8a8] ;  /* 0x00022a0000067ab9 */ /* 0x000fe20000000800 */
[----:B------:R-:W-:Y:S02]  /*9770*/  IMAD R14, R5, UR7, R14 ;  /* 0x00000007050e7c24 */ /* 0x000fe4000f8e020e */
[----:B------:R-:W-:Y:S02]  /*9780*/  IMAD R19, R19, UR6, R6 ;  /* 0x0000000613137c24 */ /* 0x000fe4000f8e0206 */
[----:B------:R-:W-:-:S03]  /*9790*/  IMAD.MOV.U32 R4, RZ, RZ, 0x1 ;  /* 0x00000001ff047424 */ /* 0x000fc600078e00ff */
[----:B------:R-:W-:Y:S02]  /*97a0*/  SEL R20, R19, R14, !P0 ;  /* 0x0000000e13147207 */ /* 0x000fe40004000000 */
[----:B------:R-:W-:-:S07]  /*97b0*/  SEL R21, R14, R19, !P0 ;  /* 0x000000130e157207 */ /* 0x000fce0004000000 */
.L_x_226:
[----:B------:R-:W-:Y:S05]  /*97c0*/  BSYNC B1 ;  /* 0x0000000000017941 */ /* 0x000fea0003800000 */
.L_x_225:
[----:B------:R-:W-:-:S13]  /*97d0*/  LOP3.LUT P0, RZ, R4, 0xff, RZ, 0xc0, !PT ;  /* 0x000000ff04ff7812 */ /* 0x000fda000780c0ff */
[----:B------:R-:W-:Y:S05]  /*97e0*/  @P0 BRA `(.L_x_229) ;  /* 0xfffffff400440947 */ /* 0x000fea000383ffff */
[----:B------:R-:W-:Y:S05]  /*97f0*/  BSYNC B0 ;  /* 0x0000000000007941 */ /* 0x000fea0003800000 */
.L_x_218:
[----:B------:R-:W-:-:S03]  /*9800*/  UMOV UR6, 0xffffffff ;  /* 0xffffffff00067882 */ /* 0x000fc60000000000 */
[----:B------:R-:W-:Y:S05]  /*9810*/  BRA.DIV UR6, `(.L_x_230) ;  /* 0x0000000a06cc7947 */ /* 0x000fea000b800000 */
[----:B------:R-:W-:-:S13]  /*9820*/  ELECT P6, URZ, PT ;  /* 0x00000000003f782f */ /* 0x000fda00038c0000 */
.L_x_261:
[----:B------:R-:W-:Y:S05]  /*9830*/  @!P6 BRA `(.L_x_13) ;  /* 0x0000000000a4e947 */ /* 0x000fea0003800000 */
[----:B------:R-:W-:-:S04]  /*9840*/  LOP3.LUT R22, R22, 0x2, RZ, 0xfc, !PT ;  /* 0x0000000216167812 */ /* 0x000fc800078efcff */
[----:B------:R-:W-:-:S13]  /*9850*/  ISETP.NE.AND P0, PT, R22, 0x3, PT ;  /* 0x000000031600780c */ /* 0x000fda0003f05270 */
[----:B------:R-:W-:Y:S05]  /*9860*/  @!P0 BRA `(.L_x_231) ;  /* 0x0000000000048947 */ /* 0x000fea0003800000 */
[----:B-1----:R-:W-:Y:S01]  /*9870*/  BPT.TRAP 0x1 ;  /* 0x000000040000795c */ /* 0x002fe20000300000 */
.L_x_231:
[----:B------:R-:W2:Y:S01]  /*9880*/  S2R R3, SR_CgaCtaId ;  /* 0x0000000000037919 */ /* 0x000ea20000008800 */
[----:B------:R-:W-:Y:S02]  /*9890*/  MOV R0, 0x400 ;  /* 0x0000040000007802 */ /* 0x000fe40000000f00 */
[----:B------:R-:W-:Y:S02]  /*98a0*/  SHF.L.U32 R2, R10, 0x1f, RZ ;  /* 0x0000001f0a027819 */ /* 0x000fe400000006ff */
[----:B--2---:R-:W-:-:S04]  /*98b0*/  LEA R0, R3, R0, 0x18 ;  /* 0x0000000003007211 */ /* 0x004fc800078ec0ff */
[----:B------:R-:W-:-:S05]  /*98c0*/  IADD3 R0, R0, 0x20, RZ ;  /* 0x0000002000007810 */ /* 0x000fca0007ffe0ff */
[C---:B------:R-:W-:Y:S02]  /*98d0*/  IMAD R5, R9.reuse, 0x8, R0 ;  /* 0x0000000809057824 */ /* 0x040fe400078e0200 */
[----:B------:R-:W-:Y:S02]  /*98e0*/  VIADD R9, R9, 0x1 ;  /* 0x0000000109097836 */ /* 0x000fe40000000000 */
[----:B------:R-:W2:Y:S03]  /*98f0*/  SYNCS.PHASECHK.TRANS64.TRYWAIT P0, [R5+URZ], R2 ;  /* 0x00000002050075a7 */ /* 0x000ea6000800017f */
[----:B------:R-:W-:-:S04]  /*9900*/  ISETP.NE.AND P1, PT, R9, 0x4, PT ;  /* 0x000000040900780c */ /* 0x000fc80003f25270 */
[----:B------:R-:W-:Y:S02]  /*9910*/  SEL R3, RZ, 0x1, P1 ;  /* 0x00000001ff037807 */ /* 0x000fe40000800000 */
[----:B------:R-:W-:Y:S02]  /*9920*/  SEL R9, R9, RZ, P1 ;  /* 0x000000ff09097207 */ /* 0x000fe40000800000 */
[----:B------:R-:W-:-:S03]  /*9930*/  LOP3.LUT R10, R10, R3, RZ, 0x3c, !PT ;  /* 0x000000030a0a7212 */ /* 0x000fc600078e3cff */
[----:B------:R-:W-:Y:S01]  /*9940*/  IMAD R7, R9, 0x8, R0 ;  /* 0x0000000809077824 */ /* 0x000fe200078e0200 */
[----:B------:R-:W-:Y:S01]  /*9950*/  SHF.L.U32 R4, R10, 0x1f, RZ ;  /* 0x0000001f0a047819 */ /* 0x000fe200000006ff */
[----:B--2---:R-:W-:Y:S06]  /*9960*/  @!P0 BRA `(.L_x_232) ;  /* 0x0000000800988947 */ /* 0x004fec0003800000 */
.L_x_262:
[----:B------:R-:W3:Y:S01]  /*9970*/  SYNCS.PHASECHK.TRANS64.TRYWAIT P0, [R7+URZ], R4 ;  /* 0x00000004070075a7 */ /* 0x000ee2000800017f */
[----:B--2---:R-:W-:-:S05]  /*9980*/  VIADD R2, R9, 0x1 ;  /* 0x0000000109027836 */ /* 0x004fca0000000000 */
[----:B------:R-:W-:-:S04]  /*9990*/  ISETP.NE.AND P1, PT, R2, 0x4, PT ;  /* 0x000000040200780c */ /* 0x000fc80003f25270 */
[----:B------:R-:W-:Y:S02]  /*99a0*/  SEL R3, RZ, 0x1, P1 ;  /* 0x00000001ff037807 */ /* 0x000fe40000800000 */
[----:B------:R-:W-:Y:S02]  /*99b0*/  SEL R9, R2, RZ, P1 ;  /* 0x000000ff02097207 */ /* 0x000fe40000800000 */
[----:B------:R-:W-:-:S03]  /*99c0*/  LOP3.LUT R11, R10, R3, RZ, 0x3c, !PT ;  /* 0x000000030a0b7212 */ /* 0x000fc600078e3cff */
[----:B------:R-:W-:Y:S01]  /*99d0*/  IMAD R6, R9, 0x8, R0 ;  /* 0x0000000809067824 */ /* 0x000fe200078e0200 */
[----:B------:R-:W-:Y:S01]  /*99e0*/  SHF.L.U32 R5, R11, 0x1f, RZ ;  /* 0x0000001f0b057819 */ /* 0x000fe200000006ff */
[----:B---3--:R-:W-:Y:S06]  /*99f0*/  @!P0 BRA `(.L_x_233) ;  /* 0x0000000800888947 */ /* 0x008fec0003800000 */
.L_x_263:
[----:B------:R-:W3:Y:S01]  /*9a00*/  SYNCS.PHASECHK.TRANS64.TRYWAIT P0, [R6+URZ], R5 ;  /* 0x00000005060075a7 */ /* 0x000ee2000800017f */
[----:B------:R-:W-:-:S05]  /*9a10*/  VIADD R2, R9, 0x1 ;  /* 0x0000000109027836 */ /* 0x000fca0000000000 */
[----:B------:R-:W-:-:S04]  /*9a20*/  ISETP.NE.AND P1, PT, R2, 0x4, PT ;  /* 0x000000040200780c */ /* 0x000fc80003f25270 */
[----:B--2---:R-:W-:Y:S02]  /*9a30*/  SEL R4, RZ, 0x1, P1 ;  /* 0x00000001ff047807 */ /* 0x004fe40000800000 */
[----:B------:R-:W-:Y:S02]  /*9a40*/  SEL R3, R2, RZ, P1 ;  /* 0x000000ff02037207 */ /* 0x000fe40000800000 */
[----:B------:R-:W-:Y:S01]  /*9a50*/  LOP3.LUT R4, R11, R4, RZ, 0x3c, !PT ;  /* 0x000000040b047212 */ /* 0x000fe200078e3cff */
[----:B---3--:R-:W-:Y:S06]  /*9a60*/  @!P0 BRA `(.L_x_234) ;  /* 0x0000000800808947 */ /* 0x008fec0003800000 */
.L_x_264:
[----:B------:R-:W-:Y:S01]  /*9a70*/  IMAD R3, R3, 0x8, R0 ;  /* 0x0000000803037824 */ /* 0x000fe200078e0200 */
[----:B------:R-:W-:-:S07]  /*9a80*/  SHF.L.U32 R0, R4, 0x1f, RZ ;  /* 0x0000001f04007819 */ /* 0x000fce00000006ff */
.L_x_235:
[----:B---3--:R3:W4:Y:S02]  /*9a90*/  SYNCS.PHASECHK.TRANS64.TRYWAIT P0, [R3+URZ], R0 ;  /* 0x00000000030075a7 */ /* 0x008724000800017f */
[----:B----4-:R-:W-:Y:S05]  /*9aa0*/  @!P0 NANOSLEEP.SYNCS 0x989680 ;  /* 0x009896800000895d */ /* 0x010fea0003900000 */
[----:B------:R-:W4:Y:S02]  /*9ab0*/  @!P0 SYNCS.PHASECHK.TRANS64 P0, [R3+URZ], R0 ;  /* 0x00000000030085a7 */ /* 0x000f24000800007f */
[----:B----4-:R-:W-:Y:S05]  /*9ac0*/  @!P0 BRA `(.L_x_235) ;  /* 0xfffffffc00f08947 */ /* 0x010fea000383ffff */
.L_x_13:
[----:B-1----:R-:W-:Y:S05]  /*9ad0*/  BSYNC B6 ;  /* 0x0000000000067941 */ /* 0x002fea0003800000 */
.L_x_11:
[----:B------:R-:W-:Y:S05]  /*9ae0*/  EXIT ;  /* 0x000000000000794d */ /* 0x000fea0003800000 */
.L_x_26:
[----:B----4-:R4:W1:Y:S02]  /*9af0*/  SYNCS.PHASECHK.TRANS64.TRYWAIT P1, [R3+URZ], R0 ;  /* 0x00000000030075a7 */ /* 0x010864000802017f */
[----:B-1----:R-:W-:Y:S05]  /*9b00*/  @!P1 NANOSLEEP.SYNCS 0x989680 ;  /* 0x009896800000995d */ /* 0x002fea0003900000 */
[----:B------:R-:W1:Y:S02]  /*9b10*/  @!P1 SYNCS.PHASECHK.TRANS64 P1, [R3+URZ], R0 ;  /* 0x00000000030095a7 */ /* 0x000e64000802007f */
[----:B-1----:R-:W-:Y:S05]  /*9b20*/  @!P1 BRA `(.L_x_26) ;  /* 0xfffffffc00f09947 */ /* 0x002fea000383ffff */
[----:B------:R-:W-:Y:S05]  /*9b30*/  BRA `(.L_x_25) ;  /* 0xffffff7c00a47947 */ /* 0x000fea000383ffff */
.L_x_31:
[----:B---3--:R-:W-:-:S04]  /*9b40*/  IMAD.U32 R5, RZ, RZ, UR4 ;  /* 0x00000004ff057e24 */ /* 0x008fc8000f8e00ff */
[----:B------:R3:W4:Y:S03]  /*9b50*/  SYNCS.PHASECHK.TRANS64.TRYWAIT P1, [R5+URZ], R4 ;  /* 0x00000004050075a7 */ /* 0x000726000802017f */
[----:B----4-:R-:W-:Y:S05]  /*9b60*/  @!P1 NANOSLEEP.SYNCS 0x989680 ;  /* 0x009896800000995d */ /* 0x010fea0003900000 */
[----:B------:R-:W4:Y:S02]  /*9b70*/  @!P1 SYNCS.PHASECHK.TRANS64 P1, [R5+URZ], R4 ;  /* 0x00000004050095a7 */ /* 0x000f24000802007f */
[----:B----4-:R-:W-:Y:S05]  /*9b80*/  @!P1 BRA `(.L_x_31) ;  /* 0xfffffffc00ec9947 */ /* 0x010fea000383ffff */
[----:B------:R-:W-:Y:S05]  /*9b90*/  BRA `(.L_x_30) ;  /* 0xffffff8000847947 */ /* 0x000fea000383ffff */
.L_x_53:
[----:B-1----:R-:W-:-:S04]  /*9ba0*/  IMAD.U32 R5, RZ, RZ, UR53 ;  /* 0x00000035ff057e24 */ /* 0x002fc8000f8e00ff */
[----:B------:R1:W2:Y:S03]  /*9bb0*/  SYNCS.PHASECHK.TRANS64.TRYWAIT P0, [R5+URZ+0x40], R4 ;  /* 0x00004004050075a7 */ /* 0x0002a6000800017f */
[----:B--2---:R-:W-:Y:S05]  /*9bc0*/  @!P0 NANOSLEEP.SYNCS 0x989680 ;  /* 0x009896800000895d */ /* 0x004fea0003900000 */
[----:B------:R-:W2:Y:S02]  /*9bd0*/  @!P0 SYNCS.PHASECHK.TRANS64 P0, [R5+URZ+0x40], R4 ;  /* 0x00004004050085a7 */ /* 0x000ea4000800007f */
[----:B--2---:R-:W-:Y:S05]  /*9be0*/  @!P0 BRA `(.L_x_53) ;  /* 0xfffffffc00ec8947 */ /* 0x004fea000383ffff */
[----:B------:R-:W-:Y:S05]  /*9bf0*/  BRA `(.L_x_236) ;  /* 0xffffff8c00747947 */ /* 0x000fea000383ffff */
.L_x_64:
[----:B-1----:R1:W2:Y:S02]  /*9c00*/  SYNCS.PHASECHK.TRANS64.TRYWAIT P4, [R4+URZ+0x40], R5 ;  /* 0x00004005040075a7 */ /* 0x0022a4000808017f */
[----:B--2---:R-:W-:Y:S05]  /*9c10*/  @!P4 NANOSLEEP.SYNCS 0x989680 ;  /* 0x009896800000c95d */ /* 0x004fea0003900000 */
[----:B------:R-:W2:Y:S02]  /*9c20*/  @!P4 SYNCS.PHASECHK.TRANS64 P4, [R4+URZ+0x40], R5 ;  /* 0x000040050400c5a7 */ /* 0x000ea4000808007f */
[----:B--2---:R-:W-:Y:S05]  /*9c30*/  @!P4 BRA `(.L_x_64) ;  /* 0xfffffffc00f0c947 */ /* 0x004fea000383ffff */
[----:B------:R-:W-:Y:S05]  /*9c40*/  BRA `(.L_x_237) ;  /* 0xffffff9400947947 */ /* 0x000fea000383ffff */
.L_x_75:
[----:B-1----:R1:W2:Y:S02]  /*9c50*/  SYNCS.PHASECHK.TRANS64.TRYWAIT P5, [R4+URZ+0x40], R5 ;  /* 0x00004005040075a7 */ /* 0x0022a400080a017f */
[----:B--2---:R-:W-:Y:S05]  /*9c60*/  @!P5 NANOSLEEP.SYNCS 0x989680 ;  /* 0x009896800000d95d */ /* 0x004fea0003900000 */
[----:B------:R-:W2:Y:S02]  /*9c70*/  @!P5 SYNCS.PHASECHK.TRANS64 P5, [R4+URZ+0x40], R5 ;  /* 0x000040050400d5a7 */ /* 0x000ea400080a007f */
[----:B--2---:R-:W-:Y:S05]  /*9c80*/  @!P5 BRA `(.L_x_75) ;  /* 0xfffffffc00f0d947 */ /* 0x004fea000383ffff */
[----:B------:R-:W-:Y:S05]  /*9c90*/  BRA `(.L_x_238) ;  /* 0xffffff9c00507947 */ /* 0x000fea000383ffff */
.L_x_86:
[----:B-1----:R1:W2:Y:S02]  /*9ca0*/  SYNCS.PHASECHK.TRANS64.TRYWAIT P5, [R5+URZ+0x40], R4 ;  /* 0x00004004050075a7 */ /* 0x0022a400080a017f */
[----:B--2---:R-:W-:Y:S05]  /*9cb0*/  @!P5 NANOSLEEP.SYNCS 0x989680 ;  /* 0x009896800000d95d */ /* 0x004fea0003900000 */
[----:B------:R-:W2:Y:S02]  /*9cc0*/  @!P5 SYNCS.PHASECHK.TRANS64 P5, [R5+URZ+0x40], R4 ;  /* 0x000040040500d5a7 */ /* 0x000ea400080a007f */
[----:B--2---:R-:W-:Y:S05]  /*9cd0*/  @!P5 BRA `(.L_x_86) ;  /* 0xfffffffc00f0d947 */ /* 0x004fea000383ffff */
[----:B------:R-:W-:Y:S05]  /*9ce0*/  BRA `(.L_x_239) ;  /* 0xffffffa400107947 */ /* 0x000fea000383ffff */
.L_x_97:
[----:B-1----:R1:W2:Y:S02]  /*9cf0*/  SYNCS.PHASECHK.TRANS64.TRYWAIT P5, [R4+URZ+0x40], R5 ;  /* 0x00004005040075a7 */ /* 0x0022a400080a017f */
[----:B--2---:R-:W-:Y:S05]  /*9d00*/  @!P5 NANOSLEEP.SYNCS 0x989680 ;  /* 0x009896800000d95d */ /* 0x004fea0003900000 */
[----:B------:R-:W2:Y:S02]  /*9d10*/  @!P5 SYNCS.PHASECHK.TRANS64 P5, [R4+URZ+0x40], R5 ;  /* 0x000040050400d5a7 */ /* 0x000ea400080a007f */
[----:B--2---:R-:W-:Y:S05]  /*9d20*/  @!P5 BRA `(.L_x_97) ;  /* 0xfffffffc00f0d947 */ /* 0x004fea000383ffff */
[----:B------:R-:W-:Y:S05]  /*9d30*/  BRA `(.L_x_240) ;  /* 0xffffffa800d07947 */ /* 0x000fea000383ffff */
.L_x_108:
[----:B-1----:R1:W2:Y:S02]  /*9d40*/  SYNCS.PHASECHK.TRANS64.TRYWAIT P5, [R4+URZ+0x40], R5 ;  /* 0x00004005040075a7 */ /* 0x0022a400080a017f */
[----:B--2---:R-:W-:Y:S05]  /*9d50*/  @!P5 NANOSLEEP.SYNCS 0x989680 ;  /* 0x009896800000d95d */ /* 0x004fea0003900000 */
[----:B------:R-:W2:Y:S02]  /*9d60*/  @!P5 SYNCS.PHASECHK.TRANS64 P5, [R4+URZ+0x40], R5 ;  /* 0x000040050400d5a7 */ /* 0x000ea400080a007f */
[----:B--2---:R-:W-:Y:S05]  /*9d70*/  @!P5 BRA `(.L_x_108) ;  /* 0xfffffffc00f0d947 */ /* 0x004fea000383ffff */
[----:B------:R-:W-:Y:S05]  /*9d80*/  BRA `(.L_x_241) ;  /* 0xffffffb000887947 */ /* 0x000fea000383ffff */
.L_x_119:
[----:B-1----:R1:W2:Y:S02]  /*9d90*/  SYNCS.PHASECHK.TRANS64.TRYWAIT P5, [R4+URZ+0x40], R5 ;  /* 0x00004005040075a7 */ /* 0x0022a400080a017f */
[----:B--2---:R-:W-:Y:S05]  /*9da0*/  @!P5 NANOSLEEP.SYNCS 0x989680 ;  /* 0x009896800000d95d */ /* 0x004fea0003900000 */
[----:B------:R-:W2:Y:S02]  /*9db0*/  @!P5 SYNCS.PHASECHK.TRANS64 P5, [R4+URZ+0x40], R5 ;  /* 0x000040050400d5a7 */ /* 0x000ea400080a007f */
[----:B--2---:R-:W-:Y:S05]  /*9dc0*/  @!P5 BRA `(.L_x_119) ;  /* 0xfffffffc00f0d947 */ /* 0x004fea000383ffff */
[----:B------:R-:W-:Y:S05]  /*9dd0*/  BRA `(.L_x_242) ;  /* 0xffffffb800407947 */ /* 0x000fea000383ffff */
.L_x_130:
[----:B-1----:R1:W2:Y:S02]  /*9de0*/  SYNCS.PHASECHK.TRANS64.TRYWAIT P4, [R4+URZ+0x40], R33 ;  /* 0x00004021040075a7 */ /* 0x0022a4000808017f */
[----:B--2---:R-:W-:Y:S05]  /*9df0*/  @!P4 NANOSLEEP.SYNCS 0x989680 ;  /* 0x009896800000c95d */ /* 0x004fea0003900000 */
[----:B------:R-:W2:Y:S02]  /*9e00*/  @!P4 SYNCS.PHASECHK.TRANS64 P4, [R4+URZ+0x40], R33 ;  /* 0x000040210400c5a7 */ /* 0x000ea4000808007f */
[----:B--2---:R-:W-:Y:S05]  /*9e10*/  @!P4 BRA `(.L_x_130) ;  /* 0xfffffffc00f0c947 */ /* 0x004fea000383ffff */
[----:B------:R-:W-:Y:S05]  /*9e20*/  BRA `(.L_x_243) ;  /* 0xffffffbc00ec7947 */ /* 0x000fea000383ffff */
.L_x_150:
[----:B-1----:R-:W-:-:S04]  /*9e30*/  IMAD.U32 R3, RZ, RZ, UR4 ;  /* 0x00000004ff037e24 */ /* 0x002fc8000f8e00ff */
[----:B------:R1:W2:Y:S03]  /*9e40*/  SYNCS.PHASECHK.TRANS64.TRYWAIT P0, [R3+URZ+0x88], R0 ;  /* 0x00008800030075a7 */ /* 0x0002a6000800017f */
[----:B--2---:R-:W-:Y:S05]  /*9e50*/  @!P0 NANOSLEEP.SYNCS 0x989680 ;  /* 0x009896800000895d */ /* 0x004fea0003900000 */
[----:B------:R-:W2:Y:S02]  /*9e60*/  @!P0 SYNCS.PHASECHK.TRANS64 P0, [R3+URZ+0x88], R0 ;  /* 0x00008800030085a7 */ /* 0x000ea4000800007f */
[----:B--2---:R-:W-:Y:S05]  /*9e70*/  @!P0 BRA `(.L_x_150) ;  /* 0xfffffffc00ec8947 */ /* 0x004fea000383ffff */
[----:B------:R-:W-:Y:S05]  /*9e80*/  BRA `(.L_x_149) ;  /* 0xffffffd400487947 */ /* 0x000fea000383ffff */
.L_x_159:
[----:B-1----:R-:W-:-:S04]  /*9e90*/  MOV R5, UR13 ;  /* 0x0000000d00057c02 */ /* 0x002fc80008000f00 */
[----:B------:R1:W2:Y:S03]  /*9ea0*/  SYNCS.PHASECHK.TRANS64.TRYWAIT P1, [R5+URZ+0x60], R4 ;  /* 0x00006004050075a7 */ /* 0x0002a6000802017f */
[----:B--2---:R-:W-:Y:S05]  /*9eb0*/  @!P1 NANOSLEEP.SYNCS 0x989680 ;  /* 0x009896800000995d */ /* 0x004fea0003900000 */
[----:B------:R-:W2:Y:S02]  /*9ec0*/  @!P1 SYNCS.PHASECHK.TRANS64 P1, [R5+URZ+0x60], R4 ;  /* 0x00006004050095a7 */ /* 0x000ea4000802007f */
[----:B--2---:R-:W-:Y:S05]  /*9ed0*/  @!P1 BRA `(.L_x_159) ;  /* 0xfffffffc00ec9947 */ /* 0x004fea000383ffff */
[----:B------:R-:W-:Y:S05]  /*9ee0*/  BRA `(.L_x_244) ;  /* 0xffffffd8002c7947 */ /* 0x000fea000383ffff */
.L_x_165:
[----:B-12---:R-:W-:-:S04]  /*9ef0*/  IMAD.U32 R5, RZ, RZ, UR13 ;  /* 0x0000000dff057e24 */ /* 0x006fc8000f8e00ff */
[----:B------:R1:W2:Y:S03]  /*9f00*/  SYNCS.PHASECHK.TRANS64.TRYWAIT P1, [R5+URZ+0x68], R4 ;  /* 0x00006804050075a7 */ /* 0x0002a6000802017f */
[----:B--2---:R-:W-:Y:S05]  /*9f10*/  @!P1 NANOSLEEP.SYNCS 0x989680 ;  /* 0x009896800000995d */ /* 0x004fea0003900000 */
[----:B------:R-:W2:Y:S02]  /*9f20*/  @!P1 SYNCS.PHASECHK.TRANS64 P1, [R5+URZ+0x68], R4 ;  /* 0x00006804050095a7 */ /* 0x000ea4000802007f */
[----:B--2---:R-:W-:Y:S05]  /*9f30*/  @!P1 BRA `(.L_x_165) ;  /* 0xfffffffc00ec9947 */ /* 0x004fea000383ffff */
[----:B------:R-:W-:Y:S05]  /*9f40*/  BRA `(.L_x_245) ;  /* 0xffffffd800747947 */ /* 0x000fea000383ffff */
.L_x_171:
[----:B-123--:R-:W-:-:S04]  /*9f50*/  IMAD.U32 R5, RZ, RZ, UR13 ;  /* 0x0000000dff057e24 */ /* 0x00efc8000f8e00ff */
[----:B------:R1:W2:Y:S03]  /*9f60*/  SYNCS.PHASECHK.TRANS64.TRYWAIT P1, [R5+URZ+0x70], R4 ;  /* 0x00007004050075a7 */ /* 0x0002a6000802017f */
[----:B--2---:R-:W-:Y:S05]  /*9f70*/  @!P1 NANOSLEEP.SYNCS 0x989680 ;  /* 0x009896800000995d */ /* 0x004fea0003900000 */
[----:B------:R-:W2:Y:S02]  /*9f80*/  @!P1 SYNCS.PHASECHK.TRANS64 P1, [R5+URZ+0x70], R4 ;  /* 0x00007004050095a7 */ /* 0x000ea4000802007f */
[----:B--2---:R-:W-:Y:S05]  /*9f90*/  @!P1 BRA `(.L_x_171) ;  /* 0xfffffffc00ec9947 */ /* 0x004fea000383ffff */
[----:B------:R-:W-:Y:S05]  /*9fa0*/  BRA `(.L_x_246) ;  /* 0xffffffd800c47947 */ /* 0x000fea000383ffff */
.L_x_177:
[----:B-1234-:R-:W-:-:S04]  /*9fb0*/  IMAD.U32 R5, RZ, RZ, UR13 ;  /* 0x0000000dff057e24 */ /* 0x01efc8000f8e00ff */
[----:B------:R1:W2:Y:S03]  /*9fc0*/  SYNCS.PHASECHK.TRANS64.TRYWAIT P1, [R5+URZ+0x78], R4 ;  /* 0x00007804050075a7 */ /* 0x0002a6000802017f */
[----:B--2---:R-:W-:Y:S05]  /*9fd0*/  @!P1 NANOSLEEP.SYNCS 0x989680 ;  /* 0x009896800000995d */ /* 0x004fea0003900000 */
[----:B------:R-:W2:Y:S02]  /*9fe0*/  @!P1 SYNCS.PHASECHK.TRANS64 P1, [R5+URZ+0x78], R4 ;  /* 0x00007804050095a7 */ /* 0x000ea4000802007f */
[----:B--2---:R-:W-:Y:S05]  /*9ff0*/  @!P1 BRA `(.L_x_177) ;  /* 0xfffffffc00ec9947 */ /* 0x004fea000383ffff */
[----:B------:R-:W-:Y:S05]  /*a000*/  BRA `(.L_x_247) ;  /* 0xffffffdc00147947 */ /* 0x000fea000383ffff */
.L_x_183:
[----:B-1234-:R-:W-:-:S04]  /*a010*/  IMAD.U32 R5, RZ, RZ, UR13 ;  /* 0x0000000dff057e24 */ /* 0x01efc8000f8e00ff */
[----:B------:R1:W2:Y:S03]  /*a020*/  SYNCS.PHASECHK.TRANS64.TRYWAIT P1, [R5+URZ+0x60], R4 ;  /* 0x00006004050075a7 */ /* 0x0002a6000802017f */
[----:B--2---:R-:W-:Y:S05]  /*a030*/  @!P1 NANOSLEEP.SYNCS 0x989680 ;  /* 0x009896800000995d */ /* 0x004fea0003900000 */
[----:B------:R-:W2:Y:S02]  /*a040*/  @!P1 SYNCS.PHASECHK.TRANS64 P1, [R5+URZ+0x60], R4 ;  /* 0x00006004050095a7 */ /* 0x000ea4000802007f */
[----:B--2---:R-:W-:Y:S05]  /*a050*/  @!P1 BRA `(.L_x_183) ;  /* 0xfffffffc00ec9947 */ /* 0x004fea000383ffff */
[----:B------:R-:W-:Y:S05]  /*a060*/  BRA `(.L_x_248) ;  /* 0xffffffdc00687947 */ /* 0x000fea000383ffff */
.L_x_189:
[----:B-1234-:R-:W-:-:S04]  /*a070*/  IMAD.U32 R5, RZ, RZ, UR13 ;  /* 0x0000000dff057e24 */ /* 0x01efc8000f8e00ff */
[----:B------:R1:W2:Y:S03]  /*a080*/  SYNCS.PHASECHK.TRANS64.TRYWAIT P1, [R5+URZ+0x68], R4 ;  /* 0x00006804050075a7 */ /* 0x0002a6000802017f */
[----:B--2---:R-:W-:Y:S05]  /*a090*/  @!P1 NANOSLEEP.SYNCS 0x989680 ;  /* 0x009896800000995d */ /* 0x004fea0003900000 */
[----:B------:R-:W2:Y:S02]  /*a0a0*/  @!P1 SYNCS.PHASECHK.TRANS64 P1, [R5+URZ+0x68], R4 ;  /* 0x00006804050095a7 */ /* 0x000ea4000802007f */
[----:B--2---:R-:W-:Y:S05]  /*a0b0*/  @!P1 BRA `(.L_x_189) ;  /* 0xfffffffc00ec9947 */ /* 0x004fea000383ffff */
[----:B------:R-:W-:Y:S05]  /*a0c0*/  BRA `(.L_x_249) ;  /* 0xffffffdc00ac7947 */ /* 0x000fea000383ffff */
.L_x_195:
[----:B-1234-:R-:W-:-:S04]  /*a0d0*/  IMAD.U32 R5, RZ, RZ, UR13 ;  /* 0x0000000dff057e24 */ /* 0x01efc8000f8e00ff */
[----:B------:R1:W2:Y:S03]  /*a0e0*/  SYNCS.PHASECHK.TRANS64.TRYWAIT P1, [R5+URZ+0x70], R4 ;  /* 0x00007004050075a7 */ /* 0x0002a6000802017f */
[----:B--2---:R-:W-:Y:S05]  /*a0f0*/  @!P1 NANOSLEEP.SYNCS 0x989680 ;  /* 0x009896800000995d */ /* 0x004fea0003900000 */
[----:B------:R-:W2:Y:S02]  /*a100*/  @!P1 SYNCS.PHASECHK.TRANS64 P1, [R5+URZ+0x70], R4 ;  /* 0x00007004050095a7 */ /* 0x000ea4000802007f */
[----:B--2---:R-:W-:Y:S05]  /*a110*/  @!P1 BRA `(.L_x_195) ;  /* 0xfffffffc00ec9947 */ /* 0x004fea000383ffff */
[----:B------:R-:W-:Y:S05]  /*a120*/  BRA `(.L_x_250) ;  /* 0xffffffdc00f07947 */ /* 0x000fea000383ffff */
.L_x_201:
[----:B-1234-:R-:W-:-:S04]  /*a130*/  IMAD.U32 R5, RZ, RZ, UR13 ;  /* 0x0000000dff057e24 */ /* 0x01efc8000f8e00ff */
[----:B------:R1:W2:Y:S03]  /*a140*/  SYNCS.PHASECHK.TRANS64.TRYWAIT P1, [R5+URZ+0x78], R4 ;  /* 0x00007804050075a7 */ /* 0x0002a6000802017f */
[----:B--2---:R-:W-:Y:S05]  /*a150*/  @!P1 NANOSLEEP.SYNCS 0x989680 ;  /* 0x009896800000995d */ /* 0x004fea0003900000 */
[----:B------:R-:W2:Y:S02]  /*a160*/  @!P1 SYNCS.PHASECHK.TRANS64 P1, [R5+URZ+0x78], R4 ;  /* 0x00007804050095a7 */ /* 0x000ea4000802007f */
[----:B--2---:R-:W-:Y:S05]  /*a170*/  @!P1 BRA `(.L_x_201) ;  /* 0xfffffffc00ec9947 */ /* 0x004fea000383ffff */
[----:B------:R-:W-:Y:S05]  /*a180*/  BRA `(.L_x_251) ;  /* 0xffffffe000347947 */ /* 0x000fea000383ffff */
.L_x_211:
[----:B------:R1:W1:Y:S02]  /*a190*/  SYNCS.PHASECHK.TRANS64.TRYWAIT P0, [R0+URZ+0x60], R3 ;  /* 0x00006003000075a7 */ /* 0x000264000800017f */
[----:B-1----:R-:W-:Y:S05]  /*a1a0*/  @!P0 NANOSLEEP.SYNCS 0x989680 ;  /* 0x009896800000895d */ /* 0x002fea0003900000 */
[----:B------:R-:W1:Y:S02]  /*a1b0*/  @!P0 SYNCS.PHASECHK.TRANS64 P0, [R0+URZ+0x60], R3 ;  /* 0x00006003000085a7 */ /* 0x000e64000800007f */
[----:B-1----:R-:W-:Y:S05]  /*a1c0*/  @!P0 BRA `(.L_x_211) ;  /* 0xfffffffc00f08947 */ /* 0x002fea000383ffff */
[----:B------:R-:W-:Y:S05]  /*a1d0*/  BRA `(.L_x_252) ;  /* 0xffffffe800187947 */ /* 0x000fea000383ffff */
.L_x_213:
[----:B------:R1:W1:Y:S02]  /*a1e0*/  SYNCS.PHASECHK.TRANS64.TRYWAIT P0, [R0+URZ+0x68], R3 ;  /* 0x00006803000075a7 */ /* 0x000264000800017f */
[----:B-1----:R-:W-:Y:S05]  /*a1f0*/  @!P0 NANOSLEEP.SYNCS 0x989680 ;  /* 0x009896800000895d */ /* 0x002fea0003900000 */
[----:B------:R-:W1:Y:S02]  /*a200*/  @!P0 SYNCS.PHASECHK.TRANS64 P0, [R0+URZ+0x68], R3 ;  /* 0x00006803000085a7 */ /* 0x000e64000800007f */
[----:B-1----:R-:W-:Y:S05]  /*a210*/  @!P0 BRA `(.L_x_213) ;  /* 0xfffffffc00f08947 */ /* 0x002fea000383ffff */
[----:B------:R-:W-:Y:S05]  /*a220*/  BRA `(.L_x_253) ;  /* 0xffffffe800147947 */ /* 0x000fea000383ffff */
.L_x_215:
[----:B------:R1:W1:Y:S02]  /*a230*/  SYNCS.PHASECHK.TRANS64.TRYWAIT P0, [R0+URZ+0x70], R3 ;  /* 0x00007003000075a7 */ /* 0x000264000800017f */
[----:B-1----:R-:W-:Y:S05]  /*a240*/  @!P0 NANOSLEEP.SYNCS 0x989680 ;  /* 0x009896800000895d */ /* 0x002fea0003900000 */
[----:B------:R-:W1:Y:S02]  /*a250*/  @!P0 SYNCS.PHASECHK.TRANS64 P0, [R0+URZ+0x70], R3 ;  /* 0x00007003000085a7 */ /* 0x000e64000800007f */
[----:B-1----:R-:W-:Y:S05]  /*a260*/  @!P0 BRA `(.L_x_215) ;  /* 0xfffffffc00f08947 */ /* 0x002fea000383ffff */
[----:B------:R-:W-:Y:S05]  /*a270*/  BRA `(.L_x_254) ;  /* 0xffffffe800107947 */ /* 0x000fea000383ffff */
.L_x_219:
[----:B------:R-:W-:Y:S01]  /*a280*/  BSSY B1, `(.L_x_255) ;  /* 0x0000006000017945 */ /* 0x000fe20003800000 */
[----:B------:R-:W-:-:S07]  /*a290*/  IMAD.MOV.U32 R15, RZ, RZ, -0x1 ;  /* 0xffffffffff0f7424 */ /* 0x000fce00078e00ff */
[----:B------:R-:W-:Y:S05]  /*a2a0*/  WARPSYNC.COLLECTIVE R15, `(.L_x_256) ;  /* 0x000000000f0c7348 */ /* 0x000fea0003c00000 */
[----:B------:R-:W-:Y:S02]  /*a2b0*/  ELECT P6, UR62, PT ;  /* 0x00000000003e782f */ /* 0x000fe400038c0000 */
[----:B------:R-:W-:Y:S01]  /*a2c0*/  MOV R14, UR62 ;  /* 0x0000003e000e7c02 */ /* 0x000fe20008000f00 */
[----:B------:R-:W-:Y:S10]  /*a2d0*/  ENDCOLLECTIVE ;  /* 0x000000000000791b */ /* 0x000ff40003800000 */
.L_x_256:
[----:B------:R-:W-:Y:S05]  /*a2e0*/  BSYNC B1 ;  /* 0x0000000000017941 */ /* 0x000fea0003800000 */
.L_x_255:
[----:B------:R-:W-:Y:S05]  /*a2f0*/  BRA `(.L_x_257) ;  /* 0xffffffe8008c7947 */ /* 0x000fea000383ffff */
.L_x_222:
[----:B--2---:R2:W3:Y:S02]  /*a300*/  SYNCS.PHASECHK.TRANS64.TRYWAIT P0, [R14+URZ+0x20], R7 ;  /* 0x000020070e0075a7 */ /* 0x0044e4000800017f */
[----:B---3--:R-:W-:Y:S05]  /*a310*/  @!P0 NANOSLEEP.SYNCS 0x989680 ;  /* 0x009896800000895d */ /* 0x008fea0003900000 */
[----:B------:R-:W3:Y:S02]  /*a320*/  @!P0 SYNCS.PHASECHK.TRANS64 P0, [R14+URZ+0x20], R7 ;  /* 0x000020070e0085a7 */ /* 0x000ee4000800007f */
[----:B---3--:R-:W-:Y:S05]  /*a330*/  @!P0 BRA `(.L_x_222) ;  /* 0xfffffffc00f08947 */ /* 0x008fea000383ffff */
[----:B------:R-:W-:Y:S05]  /*a340*/  BRA `(.L_x_258) ;  /* 0xffffffe800c47947 */ /* 0x000fea000383ffff */
.L_x_230:
[----:B------:R-:W-:Y:S01]  /*a350*/  BSSY B0, `(.L_x_259) ;  /* 0x0000006000007945 */ /* 0x000fe20003800000 */
[----:B------:R-:W-:-:S07]  /*a360*/  IMAD.MOV.U32 R15, RZ, RZ, -0x1 ;  /* 0xffffffffff0f7424 */ /* 0x000fce00078e00ff */
[----:B-1----:R-:W-:Y:S05]  /*a370*/  WARPSYNC.COLLECTIVE R15, `(.L_x_260) ;  /* 0x000000000f0c7348 */ /* 0x002fea0003c00000 */
[----:B------:R-:W-:Y:S02]  /*a380*/  ELECT P6, UR62, PT ;  /* 0x00000000003e782f */ /* 0x000fe400038c0000 */
[----:B------:R-:W-:Y:S01]  /*a390*/  MOV R14, UR62 ;  /* 0x0000003e000e7c02 */ /* 0x000fe20008000f00 */
[----:B-1----:R-:W-:Y:S10]  /*a3a0*/  ENDCOLLECTIVE ;  /* 0x000000000000791b */ /* 0x002ff40003800000 */
.L_x_260:
[----:B------:R-:W-:Y:S05]  /*a3b0*/  BSYNC B0 ;  /* 0x0000000000007941 */ /* 0x000fea0003800000 */
.L_x_259:
[----:B------:R-:W-:Y:S05]  /*a3c0*/  BRA `(.L_x_261) ;  /* 0xfffffff400187947 */ /* 0x000fea000383ffff */
.L_x_232:
[----:B--2---:R2:W3:Y:S02]  /*a3d0*/  SYNCS.PHASECHK.TRANS64.TRYWAIT P0, [R5+URZ], R2 ;  /* 0x00000002050075a7 */ /* 0x0044e4000800017f */
[----:B---3--:R-:W-:Y:S05]  /*a3e0*/  @!P0 NANOSLEEP.SYNCS 0x989680 ;  /* 0x009896800000895d */ /* 0x008fea0003900000 */
[----:B------:R-:W3:Y:S02]  /*a3f0*/  @!P0 SYNCS.PHASECHK.TRANS64 P0, [R5+URZ], R2 ;  /* 0x00000002050085a7 */ /* 0x000ee4000800007f */
[----:B---3--:R-:W-:Y:S05]  /*a400*/  @!P0 BRA `(.L_x_232) ;  /* 0xfffffffc00f08947 */ /* 0x008fea000383ffff */
[----:B------:R-:W-:Y:S05]  /*a410*/  BRA `(.L_x_262) ;  /* 0xfffffff400547947 */ /* 0x000fea000383ffff */
.L_x_233:
[----:B--2---:R2:W3:Y:S02]  /*a420*/  SYNCS.PHASECHK.TRANS64.TRYWAIT P0, [R7+URZ], R4 ;  /* 0x00000004070075a7 */ /* 0x0044e4000800017f */
[----:B---3--:R-:W-:Y:S05]  /*a430*/  @!P0 NANOSLEEP.SYNCS 0x989680 ;  /* 0x009896800000895d */ /* 0x008fea0003900000 */
[----:B------:R-:W3:Y:S02]  /*a440*/  @!P0 SYNCS.PHASECHK.TRANS64 P0, [R7+URZ], R4 ;  /* 0x00000004070085a7 */ /* 0x000ee4000800007f */
[----:B---3--:R-:W-:Y:S05]  /*a450*/  @!P0 BRA `(.L_x_233) ;  /* 0xfffffffc00f08947 */ /* 0x008fea000383ffff */
[----:B------:R-:W-:Y:S05]  /*a460*/  BRA `(.L_x_263) ;  /* 0xfffffff400647947 */ /* 0x000fea000383ffff */
.L_x_234:
[----:B--2---:R2:W3:Y:S02]  /*a470*/  SYNCS.PHASECHK.TRANS64.TRYWAIT P0, [R6+URZ], R5 ;  /* 0x00000005060075a7 */ /* 0x0044e4000800017f */
[----:B---3--:R-:W-:Y:S05]  /*a480*/  @!P0 NANOSLEEP.SYNCS 0x989680 ;  /* 0x009896800000895d */ /* 0x008fea0003900000 */
[----:B------:R-:W3:Y:S02]  /*a490*/  @!P0 SYNCS.PHASECHK.TRANS64 P0, [R6+URZ], R5 ;  /* 0x00000005060085a7 */ /* 0x000ee4000800007f */
[----:B---3--:R-:W-:Y:S05]  /*a4a0*/  @!P0 BRA `(.L_x_234) ;  /* 0xfffffffc00f08947 */ /* 0x008fea000383ffff */
[----:B------:R-:W-:Y:S05]  /*a4b0*/  BRA `(.L_x_264) ;  /* 0xfffffff4006c7947 */ /* 0x000fea000383ffff */
.L_x_265:
[----:B------:R-:W-:-:S00]  /*a4c0*/  BRA `(.L_x_265) ;  /* 0xfffffffc00fc7947 */ /* 0x000fc0000383ffff */
[----:B------:R-:W-:-:S00]  /*a4d0*/  NOP ;  /* 0x0000000000007918 */ /* 0x000fc00000000000 */
        /* <DEDUP_REMOVED lines=10> */
.L_x_266:


//--------------------- .nv.global.init           --------------------------
	.section	.nv.global.init,"aw",@progbits
.nv.global.init:
	.type		$str$22,@object
	.size		$str$22,($str$26 - $str$22)
$str$22:
        /*0000*/ 	.byte	0x6b, 0x5f, 0x74, 0x69, 0x6c, 0x65, 0x5f, 0x63, 0x6f, 0x75, 0x6e, 0x74, 0x20, 0x3e, 0x3d, 0x20
        /*0010*/ 	.byte	0x31, 0x00
	.type		$str$26,@object
	.size		$str$26,($str$27 - $str$26)
$str$26:
        /*0012*/ 	.byte	0x28, 0x61, 0x64, 0x64, 0x72, 0x65, 0x73, 0x73, 0x20, 0x26, 0x20, 0x6d, 0x61, 0x73, 0x6b, 0x29
        /*0022*/ 	.byte	0x20, 0x3d, 0x3d, 0x20, 0x30, 0x00
	.type		$str$27,@object
	.size		$str$27,($str$23 - $str$27)
$str$27:
        /*0028*/ 	.byte	0x2f, 0x74, 0x6d, 0x70, 0x2f, 0x63, 0x75, 0x74, 0x6c, 0x61, 0x73, 0x73, 0x5f, 0x73, 0x77, 0x65
        /*0038*/ 	.byte	0x65, 0x70, 0x5f, 0x73, 0x72, 0x63, 0x2f, 0x69, 0x6e, 0x63, 0x6c, 0x75, 0x64, 0x65, 0x2f, 0x63
        /*0048*/ 	.byte	0x75, 0x74, 0x65, 0x2f, 0x70, 0x6f, 0x69, 0x6e, 0x74, 0x65, 0x72, 0x5f, 0x66, 0x6c, 0x61, 0x67
        /*0058*/ 	.byte	0x67, 0x65, 0x64, 0x2e, 0x68, 0x70, 0x70, 0x00
	.type		$str$23,@object
	.size		$str$23,(__unnamed_2 - $str$23)
$str$23:
        /*0060*/ 	.byte	0x2f, 0x74, 0x6d, 0x70, 0x2f, 0x63, 0x75, 0x74, 0x6c, 0x61, 0x73, 0x73, 0x5f, 0x73, 0x77, 0x65
        /*0070*/ 	.byte	0x65, 0x70, 0x5f, 0x73, 0x72, 0x63, 0x2f, 0x69, 0x6e, 0x63, 0x6c, 0x75, 0x64, 0x65, 0x2f, 0x63
        /*0080*/ 	.byte	0x75, 0x74, 0x6c, 0x61, 0x73, 0x73, 0x2f, 0x67, 0x65, 0x6d, 0x6d, 0x2f, 0x63, 0x6f, 0x6c, 0x6c
        /*0090*/ 	.byte	0x65, 0x63, 0x74, 0x69, 0x76, 0x65, 0x2f, 0x73, 0x6d, 0x39, 0x30, 0x5f, 0x6d, 0x6d, 0x61, 0x5f
        /*00a0*/ 	.byte	0x74, 0x6d, 0x61, 0x5f, 0x67, 0x6d, 0x6d, 0x61, 0x5f, 0x73, 0x73, 0x5f, 0x77, 0x61, 0x72, 0x70
        /*00b0*/ 	.byte	0x73, 0x70, 0x65, 0x63, 0x69, 0x61, 0x6c, 0x69, 0x7a, 0x65, 0x64, 0x2e, 0x68, 0x70, 0x70, 0x00
	.type		__unnamed_2,@object
	.size		__unnamed_2,(__unnamed_1 - __unnamed_2)
__unnamed_2:
        /*00c0*/ 	.byte	0x61, 0x75, 0x74, 0x6f, 0x20, 0x63, 0x75, 0x74, 0x65, 0x3a, 0x3a, 0x61, 0x73, 0x5f, 0x70, 0x6f
        /* <DEDUP_REMOVED lines=27> */
        /*0280*/ 	.byte	0x3c, 0x34, 0x30, 0x39, 0x36, 0x3e, 0x3e, 0x3e, 0x3e, 0x3e, 0x5d, 0x00
	.type		__unnamed_1,@object
	.size		__unnamed_1,(.L_0 - __unnamed_1)
__unnamed_1:
        /* <DEDUP_REMOVED lines=182> */
.L_0:


//--------------------- .nv.shared._ZN7cutlass13device_kernelINS_4gemm6kernel13GemmUniversalIN4cute5tupleIJiiiiEEENS1_10collective13CollectiveMmaINS1_34MainloopSm90TmaGmmaWarpSpecializedILi4ENS5_IJNS4_1CILi2EEENSA_ILi1EEESC_EEENS1_35KernelTmaWarpSpecializedCooperativeEEENS5_IJNSA_ILi128EEENSA_ILi256EEENSA_ILi64EEEEEENS_10bfloat16_tENS5_IJlSC_lEEESK_SL_NS4_8TiledMMAINS4_8MMA_AtomIJNS4_4SM904GMMA28MMA_64x256x16_F32BF16BF16_SSILNSP_5MajorE0ELSR_0ELNSP_7ScaleInE1ELSS_1EEEEEENS4_6LayoutISD_NS5_IJSC_NSA_ILi0EEESW_EEEEENS5_IJNS4_10UnderscoreESZ_SZ_EEEEENS4_13SM90_TMA_LOADENS4_14ComposedLayoutINS4_7SwizzleILi3ELi4ELi3EEENS4_18smem_ptr_flag_bitsILi16EEENSV_INS5_IJNSA_ILi8EEESI_EEENS5_IJSI_SC_EEEEEEEvNS4_8identityENS4_23SM90_TMA_LOAD_MULTICASTES1C_vS1D_EENS_8epilogue10collective18CollectiveEpilogueINS1G_22Sm90TmaWarpSpecializedILi4ELi2ELi16ELb1ELb0EEEJSJ_NS5_IJSG_NSA_ILi32EEEEEESK_SL_SK_SL_NS1G_6fusion15FusionCallbacksIS1K_NS1N_17LinearCombinationISK_fSK_fLNS_15FloatRoundStyleE2EEESJ_S1M_JEEES12_NS13_INS14_ILi2ELi4ELi3EEES17_NSV_INS5_IJS18_S1L_EEENS5_IJS1L_SC_EEEEEEENS4_17SM75_U32x4_LDSM_NENS4_14SM90_TMA_STOREES1X_NS4_17SM90_U32x4_STSM_NENS4_9Copy_AtomIJS20_NS_6half_tEEEEvEEEvvEEEEvNT_6ParamsE --------------------------
	.section	.nv.shared._ZN7cutlass13device_kernelINS_4gemm6kernel13GemmUniversalIN4cute5tupleIJiiiiEEENS1_10collective13CollectiveMmaINS1_34MainloopSm90TmaGmmaWarpSpecializedILi4ENS5_IJNS4_1CILi2EEENSA_ILi1EEESC_EEENS1_35KernelTmaWarpSpecializedCooperativeEEENS5_IJNSA_ILi128EEENSA_ILi256EEENSA_ILi64EEEEEENS_10bfloat16_tENS5_IJlSC_lEEESK_SL_NS4_8TiledMMAINS4_8MMA_AtomIJNS4_4SM904GMMA28MMA_64x256x16_F32BF16BF16_SSILNSP_5MajorE0ELSR_0ELNSP_7ScaleInE1ELSS_1EEEEEENS4_6LayoutISD_NS5_IJSC_NSA_ILi0EEESW_EEEEENS5_IJNS4_10UnderscoreESZ_SZ_EEEEENS4_13SM90_TMA_LOADENS4_14ComposedLayoutINS4_7SwizzleILi3ELi4ELi3EEENS4_18smem_ptr_flag_bitsILi16EEENSV_INS5_IJNSA_ILi8EEESI_EEENS5_IJSI_SC_EEEEEEEvNS4_8identityENS4_23SM90_TMA_LOAD_MULTICASTES1C_vS1D_EENS_8epilogue10collective18CollectiveEpilogueINS1G_22Sm90TmaWarpSpecializedILi4ELi2ELi16ELb1ELb0EEEJSJ_NS5_IJSG_NSA_ILi32EEEEEESK_SL_SK_SL_NS1G_6fusion15FusionCallbacksIS1K_NS1N_17LinearCombinationISK_fSK_fLNS_15FloatRoundStyleE2EEESJ_S1M_JEEES12_NS13_INS14_ILi2ELi4ELi3EEES17_NSV_INS5_IJS18_S1L_EEENS5_IJS1L_SC_EEEEEEENS4_17SM75_U32x4_LDSM_NENS4_14SM90_TMA_STOREES1X_NS4_17SM90_U32x4_STSM_NENS4_9Copy_AtomIJS20_NS_6half_tEEEEvEEEvvEEEEvNT_6ParamsE,"aw",@nobits
	.sectionflags	@""
	.align	16
	.zero		1024


//--------------------- .nv.shared.reserved.0     --------------------------
	.section	.nv.shared.reserved.0,"aw",@nobits
	.weak		__nv_reservedSMEM_offset_0_alias
	.size		__nv_reservedSMEM_offset_0_alias, 0, 0
	.other		__nv_reservedSMEM_offset_0_alias,@"STO_CUDA_RESERVED_SHARED STV_DEFAULT"
__nv_reservedSMEM_offset_0_alias:
	.zero		0


//--------------------- .nv.global                --------------------------
	.section	.nv.global,"aw",@nobits
.nv.global:
	.type		_ZN39_INTERNAL_063260a3_4_k_cu_2e605e32_29134cute1_E,@object
	.size		_ZN39_INTERNAL_063260a3_4_k_cu_2e605e32_29134cute1_E,(_ZN39_INTERNAL_063260a3_4_k_cu_2e605e32_29134cuda3std3__45__cpo6cbeginE - _ZN39_INTERNAL_063260a3_4_k_cu_2e605e32_29134cute1_E)
_ZN39_INTERNAL_063260a3_4_k_cu_2e605e32_29134cute1_E:
	.zero		1
	.type		_ZN39_INTERNAL_063260a3_4_k_cu_2e605e32_29134cuda3std3__45__cpo6cbeginE,@object
	.size		_ZN39_INTERNAL_063260a3_4_k_cu_2e605e32_29134cuda3std3__45__cpo6cbeginE,(_ZN39_INTERNAL_063260a3_4_k_cu_2e605e32_29134cuda3std3__48in_placeE - _ZN39_INTERNAL_063260a3_4_k_cu_2e605e32_29134cuda3std3__45__cpo6cbeginE)
_ZN39_INTERNAL_063260a3_4_k_cu_2e605e32_29134cuda3std3__45__cpo6cbeginE:
	.zero		1
	.type		_ZN39_INTERNAL_063260a3_4_k_cu_2e605e32_29134cuda3std3__48in_placeE,@object
	.size		_ZN39_INTERNAL_063260a3_4_k_cu_2e605e32_29134cuda3std3__48in_placeE,(_ZN39_INTERNAL_063260a3_4_k_cu_2e605e32_29134cuda3std6ranges3__45__cpo9iter_moveE - _ZN39_INTERNAL_063260a3_4_k_cu_2e605e32_29134cuda3std3__48in_placeE)
_ZN39_INTERNAL_063260a3_4_k_cu_2e605e32_29134cuda3std3__48in_placeE:
	.zero		1
	.type		_ZN39_INTERNAL_063260a3_4_k_cu_2e605e32_29134cuda3std6ranges3__45__cpo9iter_moveE,@object
	.size		_ZN39_INTERNAL_063260a3_4_k_cu_2e605e32_29134cuda3std6ranges3__45__cpo9iter_moveE,(_ZN39_INTERNAL_063260a3_4_k_cu_2e605e32_29134cuda3std3__45__cpo5beginE - _ZN39_INTERNAL_063260a3_4_k_cu_2e605e32_29134cuda3std6ranges3__45__cpo9iter_moveE)
_ZN39_INTERNAL_063260a3_4_k_cu_2e605e32_29134cuda3std6ranges3__45__cpo9iter_moveE:
	.zero		1
	.type		_ZN39_INTERNAL_063260a3_4_k_cu_2e605e32_29134cuda3std3__45__cpo5beginE,@object
	.size		_ZN39_INTERNAL_063260a3_4_k_cu_2e605e32_29134cuda3std3__45__cpo5beginE,(_ZN39_INTERNAL_063260a3_4_k_cu_2e605e32_29134cuda3std3__441_GLOBAL__N__063260a3_4_k_cu_2e605e32_29136ignoreE - _ZN39_INTERNAL_063260a3_4_k_cu_2e605e32_29134cuda3std3__45__cpo5beginE)
_ZN39_INTERNAL_063260a3_4_k_cu_2e605e32_29134cuda3std3__45__cpo5beginE:
	.zero		1
	.type		_ZN39_INTERNAL_063260a3_4_k_cu_2e605e32_29134cuda3std3__441_GLOBAL__N__063260a3_4_k_cu_2e605e32_29136ignoreE,@object
	.size		_ZN39_INTERNAL_063260a3_4_k_cu_2e605e32_29134cuda3std3__441_GLOBAL__N__063260a3_4_k_cu_2e605e32_29136ignoreE,(_ZN39_INTERNAL_063260a3_4_k_cu_2e605e32_29134cute7productE - _ZN39_INTERNAL_063260a3_4_k_cu_2e605e32_29134cuda3std3__441_GLOBAL__N__063260a3_4_k_cu_2e605e32_29136ignoreE)
_ZN39_INTERNAL_063260a3_4_k_cu_2e605e32_29134cuda3std3__441_GLOBAL__N__063260a3_4_k_cu_2e605e32_29136ignoreE:
	.zero		1
	.type		_ZN39_INTERNAL_063260a3_4_k_cu_2e605e32_29134cute7productE,@object
	.size		_ZN39_INTERNAL_063260a3_4_k_cu_2e605e32_29134cute7productE,(_ZN39_INTERNAL_063260a3_4_k_cu_2e605e32_29134cuda3std3__45__cpo3endE - _ZN39_INTERNAL_063260a3_4_k_cu_2e605e32_29134cute7productE)
_ZN39_INTERNAL_063260a3_4_k_cu_2e605e32_29134cute7productE:
	.zero		1
	.type		_ZN39_INTERNAL_063260a3_4_k_cu_2e605e32_29134cuda3std3__45__cpo3endE,@object
	.size		_ZN39_INTERNAL_063260a3_4_k_cu_2e605e32_29134cuda3std3__45__cpo3endE,(_ZN39_INTERNAL_063260a3_4_k_cu_2e605e32_29134cuda3std3__419piecewise_constructE - _ZN39_INTERNAL_063260a3_4_k_cu_2e605e32_29134cuda3std3__45__cpo3endE)
_ZN39_INTERNAL_063260a3_4_k_cu_2e605e32_29134cuda3std3__45__cpo3endE:
	.zero		1
	.type		_ZN39_INTERNAL_063260a3_4_k_cu_2e605e32_29134cuda3std3__419piecewise_constructE,@object
	.size		_ZN39_INTERNAL_063260a3_4_k_cu_2e605e32_29134cuda3std3__419piecewise_constructE,(_ZN39_INTERNAL_063260a3_4_k_cu_2e605e32_29134cuda3std3__45__cpo4cendE - _ZN39_INTERNAL_063260a3_4_k_cu_2e605e32_29134cuda3std3__419piecewise_constructE)
_ZN39_INTERNAL_063260a3_4_k_cu_2e605e32_29134cuda3std3__419piecewise_constructE:
	.zero		1
	.type		_ZN39_INTERNAL_063260a3_4_k_cu_2e605e32_29134cuda3std3__45__cpo4cendE,@object
	.size		_ZN39_INTERNAL_063260a3_4_k_cu_2e605e32_29134cuda3std3__45__cpo4cendE,(_ZN39_INTERNAL_063260a3_4_k_cu_2e605e32_29134cuda3std6ranges3__45__cpo4swapE - _ZN39_INTERNAL_063260a3_4_k_cu_2e605e32_29134cuda3std3__45__cpo4cendE)
_ZN39_INTERNAL_063260a3_4_k_cu_2e605e32_29134cuda3std3__45__cpo4cendE:
	.zero		1
	.type		_ZN39_INTERNAL_063260a3_4_k_cu_2e605e32_29134cuda3std6ranges3__45__cpo4swapE,@object
	.size		_ZN39_INTERNAL_063260a3_4_k_cu_2e605e32_29134cuda3std6ranges3__45__cpo4swapE,(.L_9 - _ZN39_INTERNAL_063260a3_4_k_cu_2e605e32_29134cuda3std6ranges3__45__cpo4swapE)
_ZN39_INTERNAL_063260a3_4_k_cu_2e605e32_29134cuda3std6ranges3__45__cpo4swapE:
	.zero		1
.L_9:


//--------------------- .nv.constant0._ZN7cutlass13device_kernelINS_4gemm6kernel13GemmUniversalIN4cute5tupleIJiiiiEEENS1_10collective13CollectiveMmaINS1_34MainloopSm90TmaGmmaWarpSpecializedILi4ENS5_IJNS4_1CILi2EEENSA_ILi1EEESC_EEENS1_35KernelTmaWarpSpecializedCooperativeEEENS5_IJNSA_ILi128EEENSA_ILi256EEENSA_ILi64EEEEEENS_10bfloat16_tENS5_IJlSC_lEEESK_SL_NS4_8TiledMMAINS4_8MMA_AtomIJNS4_4SM904GMMA28MMA_64x256x16_F32BF16BF16_SSILNSP_5MajorE0ELSR_0ELNSP_7ScaleInE1ELSS_1EEEEEENS4_6LayoutISD_NS5_IJSC_NSA_ILi0EEESW_EEEEENS5_IJNS4_10UnderscoreESZ_SZ_EEEEENS4_13SM90_TMA_LOADENS4_14ComposedLayoutINS4_7SwizzleILi3ELi4ELi3EEENS4_18smem_ptr_flag_bitsILi16EEENSV_INS5_IJNSA_ILi8EEESI_EEENS5_IJSI_SC_EEEEEEEvNS4_8identityENS4_23SM90_TMA_LOAD_MULTICASTES1C_vS1D_EENS_8epilogue10collective18CollectiveEpilogueINS1G_22Sm90TmaWarpSpecializedILi4ELi2ELi16ELb1ELb0EEEJSJ_NS5_IJSG_NSA_ILi32EEEEEESK_SL_SK_SL_NS1G_6fusion15FusionCallbacksIS1K_NS1N_17LinearCombinationISK_fSK_fLNS_15FloatRoundStyleE2EEESJ_S1M_JEEES12_NS13_INS14_ILi2ELi4ELi3EEES17_NSV_INS5_IJS18_S1L_EEENS5_IJS1L_SC_EEEEEEENS4_17SM75_U32x4_LDSM_NENS4_14SM90_TMA_STOREES1X_NS4_17SM90_U32x4_STSM_NENS4_9Copy_AtomIJS20_NS_6half_tEEEEvEEEvvEEEEvNT_6ParamsE --------------------------
	.section	.nv.constant0._ZN7cutlass13device_kernelINS_4gemm6kernel13GemmUniversalIN4cute5tupleIJiiiiEEENS1_10collective13CollectiveMmaINS1_34MainloopSm90TmaGmmaWarpSpecializedILi4ENS5_IJNS4_1CILi2EEENSA_ILi1EEESC_EEENS1_35KernelTmaWarpSpecializedCooperativeEEENS5_IJNSA_ILi128EEENSA_ILi256EEENSA_ILi64EEEEEENS_10bfloat16_tENS5_IJlSC_lEEESK_SL_NS4_8TiledMMAINS4_8MMA_AtomIJNS4_4SM904GMMA28MMA_64x256x16_F32BF16BF16_SSILNSP_5MajorE0ELSR_0ELNSP_7ScaleInE1ELSS_1EEEEEENS4_6LayoutISD_NS5_IJSC_NSA_ILi0EEESW_EEEEENS5_IJNS4_10UnderscoreESZ_SZ_EEEEENS4_13SM90_TMA_LOADENS4_14ComposedLayoutINS4_7SwizzleILi3ELi4ELi3EEENS4_18smem_ptr_flag_bitsILi16EEENSV_INS5_IJNSA_ILi8EEESI_EEENS5_IJSI_SC_EEEEEEEvNS4_8identityENS4_23SM90_TMA_LOAD_MULTICASTES1C_vS1D_EENS_8epilogue10collective18CollectiveEpilogueINS1G_22Sm90TmaWarpSpecializedILi4ELi2ELi16ELb1ELb0EEEJSJ_NS5_IJSG_NSA_ILi32EEEEEESK_SL_SK_SL_NS1G_6fusion15FusionCallbacksIS1K_NS1N_17LinearCombinationISK_fSK_fLNS_15FloatRoundStyleE2EEESJ_S1M_JEEES12_NS13_INS14_ILi2ELi4ELi3EEES17_NSV_INS5_IJS18_S1L_EEENS5_IJS1L_SC_EEEEEEENS4_17SM75_U32x4_LDSM_NENS4_14SM90_TMA_STOREES1X_NS4_17SM90_U32x4_STSM_NENS4_9Copy_AtomIJS20_NS_6half_tEEEEvEEEvvEEEEvNT_6ParamsE,"a",@progbits
	.sectionflags	@""
	.align	4
.nv.constant0._ZN7cutlass13device_kernelINS_4gemm6kernel13GemmUniversalIN4cute5tupleIJiiiiEEENS1_10collective13CollectiveMmaINS1_34MainloopSm90TmaGmmaWarpSpecializedILi4ENS5_IJNS4_1CILi2EEENSA_ILi1EEESC_EEENS1_35KernelTmaWarpSpecializedCooperativeEEENS5_IJNSA_ILi128EEENSA_ILi256EEENSA_ILi64EEEEEENS_10bfloat16_tENS5_IJlSC_lEEESK_SL_NS4_8TiledMMAINS4_8MMA_AtomIJNS4_4SM904GMMA28MMA_64x256x16_F32BF16BF16_SSILNSP_5MajorE0ELSR_0ELNSP_7ScaleInE1ELSS_1EEEEEENS4_6LayoutISD_NS5_IJSC_NSA_ILi0EEESW_EEEEENS5_IJNS4_10UnderscoreESZ_SZ_EEEEENS4_13SM90_TMA_LOADENS4_14ComposedLayoutINS4_7SwizzleILi3ELi4ELi3EEENS4_18smem_ptr_flag_bitsILi16EEENSV_INS5_IJNSA_ILi8EEESI_EEENS5_IJSI_SC_EEEEEEEvNS4_8identityENS4_23SM90_TMA_LOAD_MULTICASTES1C_vS1D_EENS_8epilogue10collective18CollectiveEpilogueINS1G_22Sm90TmaWarpSpecializedILi4ELi2ELi16ELb1ELb0EEEJSJ_NS5_IJSG_NSA_ILi32EEEEEESK_SL_SK_SL_NS1G_6fusion15FusionCallbacksIS1K_NS1N_17LinearCombinationISK_fSK_fLNS_15FloatRoundStyleE2EEESJ_S1M_JEEES12_NS13_INS14_ILi2ELi4ELi3EEES17_NSV_INS5_IJS18_S1L_EEENS5_IJS1L_SC_EEEEEEENS4_17SM75_U32x4_LDSM_NENS4_14SM90_TMA_STOREES1X_NS4_17SM90_U32x4_STSM_NENS4_9Copy_AtomIJS20_NS_6half_tEEEEvEEEvvEEEEvNT_6ParamsE:
	.zero		2432


//--------------------- SYMBOLS --------------------------

	.type		.nv.reservedSmem.offset0,@object
	.size		.nv.reservedSmem.offset0,0x4
	.type		__assertfail,@function
